	.target	sm_90a

	.elftype	@"ET_EXEC"


//--------------------- .note.nv.tkinfo           --------------------------
	.section	.note.nv.tkinfo,"",@"SHT_NOTE"
	.sectionflags	@"SHF_NOTE_NV_TKINFO"
	.tkinfo
        /*0018*/ 	.word	0x00000002
        /*0030*/ 	.string	""
        /*0030*/ 	.string	"ptxas"
        /*0030*/ 	.string	"Cuda compilation tools, release 13.0, V13.0.88"
        /*0030*/ 	.string	"Build cuda_13.0.r13.0/compiler.36424714_0"
        /*0030*/ 	.string	"-arch sm_90a -m 64 "



//--------------------- .note.nv.cuinfo           --------------------------
	.section	.note.nv.cuinfo,"",@"SHT_NOTE"
	.sectionflags	@"SHF_NOTE_NV_CUINFO"
        /*0018*/ 	.short	0x0002
        /*001a*/ 	.short	0x005a
        /*001c*/ 	.short	0x0082
	.zero		2


//--------------------- .nv.info                  --------------------------
	.section	.nv.info,"",@"SHT_CUDA_INFO"
	.align	4


	//----- nvinfo : EIATTR_REGCOUNT
	.align		4
        /*0000*/ 	.byte	0x04, 0x2f
        /*0002*/ 	.short	(.L_12 - .L_11)
	.align		4
.L_11:
        /*0004*/ 	.word	index@(_ZN7cutlass13device_kernelINS_4gemm6kernel13GemmUniversalIN4cute5tupleIJiiiiEEENS1_10collective13CollectiveMmaINS1_37MainloopSm90TmaGmmaWarpSpecializedFP8ILi37ENS5_IJNS4_1CILi1EEESB_SB_EEENS1_32KernelTmaWarpSpecializedPingpongEEENS5_IJNSA_ILi64EEENSA_ILi128EEENSA_ILi32EEEEEENS_12float_e4m3_tENS5_IJlSB_lEEESJ_SK_NS4_8TiledMMAINS4_8MMA_AtomIJNS4_4SM904GMMA31MMA_64x128x32_F32E4M3E4M3_SS_TNILNSO_7ScaleInE1ELSQ_1EEEEEENS4_6LayoutISC_NS5_IJNSA_ILi0EEESU_SU_EEEEENS5_IJNS4_10UnderscoreESX_SX_EEEEENS4_13SM90_TMA_LOADENS4_14ComposedLayoutINS4_7SwizzleILi1ELi4ELi3EEENS4_18smem_ptr_flag_bitsILi8EEENST_INS5_IJNSA_ILi8EEESH_EEENS5_IJSH_SB_EEEEEEEvNS4_8identityES10_S1A_vS1B_EENS_8epilogue10collective6detail29Sm90TmaWarpSpecializedAdapterINS1E_15DefaultEpilogueISJ_SK_SK_NS1D_6thread17LinearCombinationISJ_Li1EffLNS1I_9ScaleType4KindE0ELNS_15FloatRoundStyleE2ESJ_EENS1_15EpilogueDefaultEEEEEvvEEEEvNT_6ParamsE)
        /*0008*/ 	.word	0x000000a8


	//----- nvinfo : EIATTR_FRAME_SIZE
	.align		4
.L_12:
        /*000c*/ 	.byte	0x04, 0x11
        /*000e*/ 	.short	(.L_14 - .L_13)
	.align		4
.L_13:
        /*0010*/ 	.word	index@(_ZN7cutlass13device_kernelINS_4gemm6kernel13GemmUniversalIN4cute5tupleIJiiiiEEENS1_10collective13CollectiveMmaINS1_37MainloopSm90TmaGmmaWarpSpecializedFP8ILi37ENS5_IJNS4_1CILi1EEESB_SB_EEENS1_32KernelTmaWarpSpecializedPingpongEEENS5_IJNSA_ILi64EEENSA_ILi128EEENSA_ILi32EEEEEENS_12float_e4m3_tENS5_IJlSB_lEEESJ_SK_NS4_8TiledMMAINS4_8MMA_AtomIJNS4_4SM904GMMA31MMA_64x128x32_F32E4M3E4M3_SS_TNILNSO_7ScaleInE1ELSQ_1EEEEEENS4_6LayoutISC_NS5_IJNSA_ILi0EEESU_SU_EEEEENS5_IJNS4_10UnderscoreESX_SX_EEEEENS4_13SM90_TMA_LOADENS4_14ComposedLayoutINS4_7SwizzleILi1ELi4ELi3EEENS4_18smem_ptr_flag_bitsILi8EEENST_INS5_IJNSA_ILi8EEESH_EEENS5_IJSH_SB_EEEEEEEvNS4_8identityES10_S1A_vS1B_EENS_8epilogue10collective6detail29Sm90TmaWarpSpecializedAdapterINS1E_15DefaultEpilogueISJ_SK_SK_NS1D_6thread17LinearCombinationISJ_Li1EffLNS1I_9ScaleType4KindE0ELNS_15FloatRoundStyleE2ESJ_EENS1_15EpilogueDefaultEEEEEvvEEEEvNT_6ParamsE)
        /*0014*/ 	.word	0x00000000


	//----- nvinfo : EIATTR_MIN_STACK_SIZE
	.align		4
.L_14:
        /*0018*/ 	.byte	0x04, 0x12
        /*001a*/ 	.short	(.L_16 - .L_15)
	.align		4
.L_15:
        /*001c*/ 	.word	index@(_ZN7cutlass13device_kernelINS_4gemm6kernel13GemmUniversalIN4cute5tupleIJiiiiEEENS1_10collective13CollectiveMmaINS1_37MainloopSm90TmaGmmaWarpSpecializedFP8ILi37ENS5_IJNS4_1CILi1EEESB_SB_EEENS1_32KernelTmaWarpSpecializedPingpongEEENS5_IJNSA_ILi64EEENSA_ILi128EEENSA_ILi32EEEEEENS_12float_e4m3_tENS5_IJlSB_lEEESJ_SK_NS4_8TiledMMAINS4_8MMA_AtomIJNS4_4SM904GMMA31MMA_64x128x32_F32E4M3E4M3_SS_TNILNSO_7ScaleInE1ELSQ_1EEEEEENS4_6LayoutISC_NS5_IJNSA_ILi0EEESU_SU_EEEEENS5_IJNS4_10UnderscoreESX_SX_EEEEENS4_13SM90_TMA_LOADENS4_14ComposedLayoutINS4_7SwizzleILi1ELi4ELi3EEENS4_18smem_ptr_flag_bitsILi8EEENST_INS5_IJNSA_ILi8EEESH_EEENS5_IJSH_SB_EEEEEEEvNS4_8identityES10_S1A_vS1B_EENS_8epilogue10collective6detail29Sm90TmaWarpSpecializedAdapterINS1E_15DefaultEpilogueISJ_SK_SK_NS1D_6thread17LinearCombinationISJ_Li1EffLNS1I_9ScaleType4KindE0ELNS_15FloatRoundStyleE2ESJ_EENS1_15EpilogueDefaultEEEEEvvEEEEvNT_6ParamsE)
        /*0020*/ 	.word	0x00000000
.L_16:


//--------------------- .nv.compat                --------------------------
	.section	.nv.compat,"",@"SHT_CUDA_COMPAT_INFO"
	.align	4
        /*0000*/ 	.byte	0x02, 0x09, 0x01, 0x00, 0x02, 0x02, 0x04, 0x00, 0x02, 0x05, 0x05, 0x00, 0x03, 0x07, 0x01, 0x01
        /*0010*/ 	.byte	0x02, 0x03, 0x01, 0x00, 0x02, 0x06, 0x01, 0x00, 0x04, 0x0b, 0x08, 0x00, 0x00, 0x00, 0x00, 0x00
        /*0020*/ 	.byte	0x00, 0x00, 0x00, 0x00


//--------------------- .nv.info._ZN7cutlass13device_kernelINS_4gemm6kernel13GemmUniversalIN4cute5tupleIJiiiiEEENS1_10collective13CollectiveMmaINS1_37MainloopSm90TmaGmmaWarpSpecializedFP8ILi37ENS5_IJNS4_1CILi1EEESB_SB_EEENS1_32KernelTmaWarpSpecializedPingpongEEENS5_IJNSA_ILi64EEENSA_ILi128EEENSA_ILi32EEEEEENS_12float_e4m3_tENS5_IJlSB_lEEESJ_SK_NS4_8TiledMMAINS4_8MMA_AtomIJNS4_4SM904GMMA31MMA_64x128x32_F32E4M3E4M3_SS_TNILNSO_7ScaleInE1ELSQ_1EEEEEENS4_6LayoutISC_NS5_IJNSA_ILi0EEESU_SU_EEEEENS5_IJNS4_10UnderscoreESX_SX_EEEEENS4_13SM90_TMA_LOADENS4_14ComposedLayoutINS4_7SwizzleILi1ELi4ELi3EEENS4_18smem_ptr_flag_bitsILi8EEENST_INS5_IJNSA_ILi8EEESH_EEENS5_IJSH_SB_EEEEEEEvNS4_8identityES10_S1A_vS1B_EENS_8epilogue10collective6detail29Sm90TmaWarpSpecializedAdapterINS1E_15DefaultEpilogueISJ_SK_SK_NS1D_6thread17LinearCombinationISJ_Li1EffLNS1I_9ScaleType4KindE0ELNS_15FloatRoundStyleE2ESJ_EENS1_15EpilogueDefaultEEEEEvvEEEEvNT_6ParamsE --------------------------
	.section	.nv.info._ZN7cutlass13device_kernelINS_4gemm6kernel13GemmUniversalIN4cute5tupleIJiiiiEEENS1_10collective13CollectiveMmaINS1_37MainloopSm90TmaGmmaWarpSpecializedFP8ILi37ENS5_IJNS4_1CILi1EEESB_SB_EEENS1_32KernelTmaWarpSpecializedPingpongEEENS5_IJNSA_ILi64EEENSA_ILi128EEENSA_ILi32EEEEEENS_12float_e4m3_tENS5_IJlSB_lEEESJ_SK_NS4_8TiledMMAINS4_8MMA_AtomIJNS4_4SM904GMMA31MMA_64x128x32_F32E4M3E4M3_SS_TNILNSO_7ScaleInE1ELSQ_1EEEEEENS4_6LayoutISC_NS5_IJNSA_ILi0EEESU_SU_EEEEENS5_IJNS4_10UnderscoreESX_SX_EEEEENS4_13SM90_TMA_LOADENS4_14ComposedLayoutINS4_7SwizzleILi1ELi4ELi3EEENS4_18smem_ptr_flag_bitsILi8EEENST_INS5_IJNSA_ILi8EEESH_EEENS5_IJSH_SB_EEEEEEEvNS4_8identityES10_S1A_vS1B_EENS_8epilogue10collective6detail29Sm90TmaWarpSpecializedAdapterINS1E_15DefaultEpilogueISJ_SK_SK_NS1D_6thread17LinearCombinationISJ_Li1EffLNS1I_9ScaleType4KindE0ELNS_15FloatRoundStyleE2ESJ_EENS1_15EpilogueDefaultEEEEEvvEEEEvNT_6ParamsE,"",@"SHT_CUDA_INFO"
	.sectionflags	@""
	.align	4


	//----- nvinfo : EIATTR_CUDA_API_VERSION
	.align		4
        /*0000*/ 	.byte	0x04, 0x37
        /*0002*/ 	.short	(.L_18 - .L_17)
.L_17:
        /*0004*/ 	.word	0x00000082


	//----- nvinfo : EIATTR_KPARAM_INFO
	.align		4
.L_18:
        /*0008*/ 	.byte	0x04, 0x17
        /*000a*/ 	.short	(.L_20 - .L_19)
.L_19:
        /*000c*/ 	.word	0x00000000
        /*0010*/ 	.short	0x0000
        /*0012*/ 	.short	0x0070
        /*0014*/ 	.byte	0x00, 0xf0, 0x01, 0x10


	//----- nvinfo : EIATTR_SPARSE_MMA_MASK
	.align		4
.L_20:
        /*0018*/ 	.byte	0x03, 0x50
        /*001a*/ 	.short	0x0000


	//----- nvinfo : EIATTR_MAXREG_COUNT
	.align		4
        /*001c*/ 	.byte	0x03, 0x1b
        /*001e*/ 	.short	0x00a8


	//----- nvinfo : EIATTR_NUM_BARRIERS
	.align		4
        /*0020*/ 	.byte	0x02, 0x4c
        /*0022*/ 	.byte	0x01
	.zero		1


	//----- nvinfo : EIATTR_MERCURY_ISA_VERSION
	.align		4
        /*0024*/ 	.byte	0x03, 0x5f
        /*0026*/ 	.short	0x0101


	//----- nvinfo : EIATTR_INT_WARP_WIDE_INSTR_OFFSETS
	.align		4
        /*0028*/ 	.byte	0x04, 0x31
        /*002a*/ 	.short	(.L_22 - .L_21)


	//   ....[0]....
.L_21:
        /*002c*/ 	.word	0x00000870


	//   ....[1]....
        /*0030*/ 	.word	0x00000890


	//   ....[2]....
        /*0034*/ 	.word	0x00000910


	//   ....[3]....
        /*0038*/ 	.word	0x00000920


	//   ....[4]....
        /*003c*/ 	.word	0x00000930


	//   ....[5]....
        /*0040*/ 	.word	0x00000950


	//   ....[6]....
        /*0044*/ 	.word	0x000009a0


	//   ....[7]....
        /*0048*/ 	.word	0x000009c0


	//----- nvinfo : EIATTR_COOP_GROUP_MASK_REGIDS
	.align		4
.L_22:
        /*004c*/ 	.byte	0x04, 0x29
        /*004e*/ 	.short	(.L_24 - .L_23)


	//   ....[0]....
.L_23:
        /*0050*/ 	.word	0xffffffff


	//   ....[1]....
        /*0054*/ 	.word	0xffffffff


	//   ....[2]....
        /*0058*/ 	.word	0xffffffff


	//   ....[3]....
        /*005c*/ 	.word	0xffffffff


	//   ....[4]....
        /*0060*/ 	.word	0xffffffff


	//   ....[5]....
        /*0064*/ 	.word	0xffffffff


	//----- nvinfo : EIATTR_COOP_GROUP_INSTR_OFFSETS
	.align		4
.L_24:
        /*0068*/ 	.byte	0x04, 0x28
        /*006a*/ 	.short	(.L_26 - .L_25)


	//   ....[0]....
.L_25:
        /*006c*/ 	.word	0x00000060


	//   ....[1]....
        /*0070*/ 	.word	0x00000070


	//   ....[2]....
        /*0074*/ 	.word	0x00000130


	//   ....[3]....
        /*0078*/ 	.word	0x00000710


	//   ....[4]....
        /*007c*/ 	.word	0x00000750


	//   ....[5]....
        /*0080*/ 	.word	0x00000790


	//----- nvinfo : EIATTR_REG_RECONFIG
	.align		4
.L_26:
        /*0084*/ 	.byte	0x01, 0x54
	.zero		2


	//----- nvinfo : EIATTR_MBARRIER_INSTR_OFFSETS
	.align		4
        /*0088*/ 	.byte	0x04, 0x39
        /*008a*/ 	.short	(.L_28 - .L_27)


	//   ....[0]....
.L_27:
        /*008c*/ 	.word	0x00000250
        /*0090*/ 	.word	0x000000ff
        /*0094*/ 	.word	0x00000000
        /*0098*/ 	.short	0x0100
        /*009a*/ 	.byte	0x08
	.zero		1


	//   ....[1]....
        /*009c*/ 	.word	0x00000260
        /*00a0*/ 	.word	0x000000ff
        /*00a4*/ 	.word	0x00000128
        /*00a8*/ 	.short	0x0100
        /*00aa*/ 	.byte	0x08
	.zero		1


	//   ....[2]....
        /*00ac*/ 	.word	0x00000270
        /*00b0*/ 	.word	0x000000ff
        /*00b4*/ 	.word	0x00000008
        /*00b8*/ 	.short	0x0100
        /*00ba*/ 	.byte	0x08
	.zero		1


	//   ....[3]....
        /*00bc*/ 	.word	0x00000280
        /*00c0*/ 	.word	0x000000ff
        /*00c4*/ 	.word	0x00000130
        /*00c8*/ 	.short	0x0100
        /*00ca*/ 	.byte	0x08
	.zero		1


	//   ....[4]....
        /*00cc*/ 	.word	0x00000290
        /*00d0*/ 	.word	0x000000ff
        /*00d4*/ 	.word	0x00000010
        /*00d8*/ 	.short	0x0100
        /*00da*/ 	.byte	0x08
	.zero		1


	//   ....[5]....
        /*00dc*/ 	.word	0x000002a0
        /*00e0*/ 	.word	0x000000ff
        /*00e4*/ 	.word	0x00000138
        /*00e8*/ 	.short	0x0100
        /*00ea*/ 	.byte	0x08
	.zero		1


	//   ....[6]....
        /*00ec*/ 	.word	0x000002b0
        /*00f0*/ 	.word	0x000000ff
        /*00f4*/ 	.word	0x00000018
        /*00f8*/ 	.short	0x0100
        /*00fa*/ 	.byte	0x08
	.zero		1


	//   ....[7]....
        /*00fc*/ 	.word	0x000002c0
        /*0100*/ 	.word	0x000000ff
        /*0104*/ 	.word	0x00000140
        /*0108*/ 	.short	0x0100
        /*010a*/ 	.byte	0x08
	.zero		1


	//   ....[8]....
        /*010c*/ 	.word	0x000002d0
        /*0110*/ 	.word	0x000000ff
        /*0114*/ 	.word	0x00000020
        /*0118*/ 	.short	0x0100
        /*011a*/ 	.byte	0x08
	.zero		1


	//   ....[9]....
        /*011c*/ 	.word	0x000002e0
        /*0120*/ 	.word	0x000000ff
        /*0124*/ 	.word	0x00000148
        /*0128*/ 	.short	0x0100
        /*012a*/ 	.byte	0x08
	.zero		1


	//   ....[10]....
        /*012c*/ 	.word	0x000002f0
        /*0130*/ 	.word	0x000000ff
        /*0134*/ 	.word	0x00000028
        /*0138*/ 	.short	0x0100
        /*013a*/ 	.byte	0x08
	.zero		1


	//   ....[11]....
        /*013c*/ 	.word	0x00000300
        /*0140*/ 	.word	0x000000ff
        /*0144*/ 	.word	0x00000150
        /*0148*/ 	.short	0x0100
        /*014a*/ 	.byte	0x08
	.zero		1


	//   ....[12]....
        /*014c*/ 	.word	0x00000310
        /*0150*/ 	.word	0x000000ff
        /*0154*/ 	.word	0x00000030
        /*0158*/ 	.short	0x0100
        /*015a*/ 	.byte	0x08
	.zero		1


	//   ....[13]....
        /*015c*/ 	.word	0x00000320
        /*0160*/ 	.word	0x000000ff
        /*0164*/ 	.word	0x00000158
        /*0168*/ 	.short	0x0100
        /*016a*/ 	.byte	0x08
	.zero		1


	//   ....[14]....
        /*016c*/ 	.word	0x00000330
        /*0170*/ 	.word	0x000000ff
        /*0174*/ 	.word	0x00000038
        /*0178*/ 	.short	0x0100
        /*017a*/ 	.byte	0x08
	.zero		1


	//   ....[15]....
        /*017c*/ 	.word	0x00000340
        /*0180*/ 	.word	0x000000ff
        /*0184*/ 	.word	0x00000160
        /*0188*/ 	.short	0x0100
        /*018a*/ 	.byte	0x08
	.zero		1


	//   ....[16]....
        /*018c*/ 	.word	0x00000350
        /*0190*/ 	.word	0x000000ff
        /*0194*/ 	.word	0x00000040
        /*0198*/ 	.short	0x0100
        /*019a*/ 	.byte	0x08
	.zero		1


	//   ....[17]....
        /*019c*/ 	.word	0x00000360
        /*01a0*/ 	.word	0x000000ff
        /*01a4*/ 	.word	0x00000168
        /*01a8*/ 	.short	0x0100
        /*01aa*/ 	.byte	0x08
	.zero		1


	//   ....[18]....
        /*01ac*/ 	.word	0x00000370
        /*01b0*/ 	.word	0x000000ff
        /*01b4*/ 	.word	0x00000048
        /*01b8*/ 	.short	0x0100
        /*01ba*/ 	.byte	0x08
	.zero		1


	//   ....[19]....
        /*01bc*/ 	.word	0x00000380
        /*01c0*/ 	.word	0x000000ff
        /*01c4*/ 	.word	0x00000170
        /*01c8*/ 	.short	0x0100
        /*01ca*/ 	.byte	0x08
	.zero		1


	//   ....[20]....
        /*01cc*/ 	.word	0x00000390
        /*01d0*/ 	.word	0x000000ff
        /*01d4*/ 	.word	0x00000050
        /*01d8*/ 	.short	0x0100
        /*01da*/ 	.byte	0x08
	.zero		1


	//   ....[21]....
        /*01dc*/ 	.word	0x000003a0
        /*01e0*/ 	.word	0x000000ff
        /*01e4*/ 	.word	0x00000178
        /*01e8*/ 	.short	0x0100
        /*01ea*/ 	.byte	0x08
	.zero		1


	//   ....[22]....
        /*01ec*/ 	.word	0x000003b0
        /*01f0*/ 	.word	0x000000ff
        /*01f4*/ 	.word	0x00000058
        /*01f8*/ 	.short	0x0100
        /*01fa*/ 	.byte	0x08
	.zero		1


	//   ....[23]....
        /*01fc*/ 	.word	0x000003c0
        /*0200*/ 	.word	0x000000ff
        /*0204*/ 	.word	0x00000180
        /*0208*/ 	.short	0x0100
        /*020a*/ 	.byte	0x08
	.zero		1


	//   ....[24]....
        /*020c*/ 	.word	0x000003d0
        /*0210*/ 	.word	0x000000ff
        /*0214*/ 	.word	0x00000060
        /*0218*/ 	.short	0x0100
        /*021a*/ 	.byte	0x08
	.zero		1


	//   ....[25]....
        /*021c*/ 	.word	0x000003e0
        /*0220*/ 	.word	0x000000ff
        /*0224*/ 	.word	0x00000188
        /*0228*/ 	.short	0x0100
        /*022a*/ 	.byte	0x08
	.zero		1


	//   ....[26]....
        /*022c*/ 	.word	0x000003f0
        /*0230*/ 	.word	0x000000ff
        /*0234*/ 	.word	0x00000068
        /*0238*/ 	.short	0x0100
        /*023a*/ 	.byte	0x08
	.zero		1


	//   ....[27]....
        /*023c*/ 	.word	0x00000400
        /*0240*/ 	.word	0x000000ff
        /*0244*/ 	.word	0x00000190
        /*0248*/ 	.short	0x0100
        /*024a*/ 	.byte	0x08
	.zero		1


	//   ....[28]....
        /*024c*/ 	.word	0x00000410
        /*0250*/ 	.word	0x000000ff
        /*0254*/ 	.word	0x00000070
        /*0258*/ 	.short	0x0100
        /*025a*/ 	.byte	0x08
	.zero		1


	//   ....[29]....
        /*025c*/ 	.word	0x00000420
        /*0260*/ 	.word	0x000000ff
        /*0264*/ 	.word	0x00000198
        /*0268*/ 	.short	0x0100
        /*026a*/ 	.byte	0x08
	.zero		1


	//   ....[30]....
        /*026c*/ 	.word	0x00000430
        /*0270*/ 	.word	0x000000ff
        /*0274*/ 	.word	0x00000078
        /*0278*/ 	.short	0x0100
        /*027a*/ 	.byte	0x08
	.zero		1


	//   ....[31]....
        /*027c*/ 	.word	0x00000440
        /*0280*/ 	.word	0x000000ff
        /*0284*/ 	.word	0x000001a0
        /*0288*/ 	.short	0x0100
        /*028a*/ 	.byte	0x08
	.zero		1


	//   ....[32]....
        /*028c*/ 	.word	0x00000450
        /*0290*/ 	.word	0x000000ff
        /*0294*/ 	.word	0x00000080
        /*0298*/ 	.short	0x0100
        /*029a*/ 	.byte	0x08
	.zero		1


	//   ....[33]....
        /*029c*/ 	.word	0x00000460
        /*02a0*/ 	.word	0x000000ff
        /*02a4*/ 	.word	0x000001a8
        /*02a8*/ 	.short	0x0100
        /*02aa*/ 	.byte	0x08
	.zero		1


	//   ....[34]....
        /*02ac*/ 	.word	0x00000470
        /*02b0*/ 	.word	0x000000ff
        /*02b4*/ 	.word	0x00000088
        /*02b8*/ 	.short	0x0100
        /*02ba*/ 	.byte	0x08
	.zero		1


	//   ....[35]....
        /*02bc*/ 	.word	0x00000480
        /*02c0*/ 	.word	0x000000ff
        /*02c4*/ 	.word	0x000001b0
        /*02c8*/ 	.short	0x0100
        /*02ca*/ 	.byte	0x08
	.zero		1


	//   ....[36]....
        /*02cc*/ 	.word	0x00000490
        /*02d0*/ 	.word	0x000000ff
        /*02d4*/ 	.word	0x00000090
        /*02d8*/ 	.short	0x0100
        /*02da*/ 	.byte	0x08
	.zero		1


	//   ....[37]....
        /*02dc*/ 	.word	0x000004a0
        /*02e0*/ 	.word	0x000000ff
        /*02e4*/ 	.word	0x000001b8
        /*02e8*/ 	.short	0x0100
        /*02ea*/ 	.byte	0x08
	.zero		1


	//   ....[38]....
        /*02ec*/ 	.word	0x000004b0
        /*02f0*/ 	.word	0x000000ff
        /*02f4*/ 	.word	0x00000098
        /*02f8*/ 	.short	0x0100
        /*02fa*/ 	.byte	0x08
	.zero		1


	//   ....[39]....
        /*02fc*/ 	.word	0x000004c0
        /*0300*/ 	.word	0x000000ff
        /*0304*/ 	.word	0x000001c0
        /*0308*/ 	.short	0x0100
        /*030a*/ 	.byte	0x08
	.zero		1


	//   ....[40]....
        /*030c*/ 	.word	0x000004d0
        /*0310*/ 	.word	0x000000ff
        /*0314*/ 	.word	0x000000a0
        /*0318*/ 	.short	0x0100
        /*031a*/ 	.byte	0x08
	.zero		1


	//   ....[41]....
        /*031c*/ 	.word	0x000004e0
        /*0320*/ 	.word	0x000000ff
        /*0324*/ 	.word	0x000001c8
        /*0328*/ 	.short	0x0100
        /*032a*/ 	.byte	0x08
	.zero		1


	//   ....[42]....
        /*032c*/ 	.word	0x000004f0
        /*0330*/ 	.word	0x000000ff
        /*0334*/ 	.word	0x000000a8
        /*0338*/ 	.short	0x0100
        /*033a*/ 	.byte	0x08
	.zero		1


	//   ....[43]....
        /*033c*/ 	.word	0x00000500
        /*0340*/ 	.word	0x000000ff
        /*0344*/ 	.word	0x000001d0
        /*0348*/ 	.short	0x0100
        /*034a*/ 	.byte	0x08
	.zero		1


	//   ....[44]....
        /*034c*/ 	.word	0x00000510
        /*0350*/ 	.word	0x000000ff
        /*0354*/ 	.word	0x000000b0
        /*0358*/ 	.short	0x0100
        /*035a*/ 	.byte	0x08
	.zero		1


	//   ....[45]....
        /*035c*/ 	.word	0x00000520
        /*0360*/ 	.word	0x000000ff
        /*0364*/ 	.word	0x000001d8
        /*0368*/ 	.short	0x0100
        /*036a*/ 	.byte	0x08
	.zero		1


	//   ....[46]....
        /*036c*/ 	.word	0x00000530
        /*0370*/ 	.word	0x000000ff
        /*0374*/ 	.word	0x000000b8
        /*0378*/ 	.short	0x0100
        /*037a*/ 	.byte	0x08
	.zero		1


	//   ....[47]....
        /*037c*/ 	.word	0x00000540
        /*0380*/ 	.word	0x000000ff
        /*0384*/ 	.word	0x000001e0
        /*0388*/ 	.short	0x0100
        /*038a*/ 	.byte	0x08
	.zero		1


	//   ....[48]....
        /*038c*/ 	.word	0x00000550
        /*0390*/ 	.word	0x000000ff
        /*0394*/ 	.word	0x000000c0
        /*0398*/ 	.short	0x0100
        /*039a*/ 	.byte	0x08
	.zero		1


	//   ....[49]....
        /*039c*/ 	.word	0x00000560
        /*03a0*/ 	.word	0x000000ff
        /*03a4*/ 	.word	0x000001e8
        /*03a8*/ 	.short	0x0100
        /*03aa*/ 	.byte	0x08
	.zero		1


	//   ....[50]....
        /*03ac*/ 	.word	0x00000570
        /*03b0*/ 	.word	0x000000ff
        /*03b4*/ 	.word	0x000000c8
        /*03b8*/ 	.short	0x0100
        /*03ba*/ 	.byte	0x08
	.zero		1


	//   ....[51]....
        /*03bc*/ 	.word	0x00000580
        /*03c0*/ 	.word	0x000000ff
        /*03c4*/ 	.word	0x000001f0
        /*03c8*/ 	.short	0x0100
        /*03ca*/ 	.byte	0x08
	.zero		1


	//   ....[52]....
        /*03cc*/ 	.word	0x00000590
        /*03d0*/ 	.word	0x000000ff
        /*03d4*/ 	.word	0x000000d0
        /*03d8*/ 	.short	0x0100
        /*03da*/ 	.byte	0x08
	.zero		1


	//   ....[53]....
        /*03dc*/ 	.word	0x000005a0
        /*03e0*/ 	.word	0x000000ff
        /*03e4*/ 	.word	0x000001f8
        /*03e8*/ 	.short	0x0100
        /*03ea*/ 	.byte	0x08
	.zero		1


	//   ....[54]....
        /*03ec*/ 	.word	0x000005b0
        /*03f0*/ 	.word	0x000000ff
        /*03f4*/ 	.word	0x000000d8
        /*03f8*/ 	.short	0x0100
        /*03fa*/ 	.byte	0x08
	.zero		1


	//   ....[55]....
        /*03fc*/ 	.word	0x000005c0
        /*0400*/ 	.word	0x000000ff
        /*0404*/ 	.word	0x00000200
        /*0408*/ 	.short	0x0100
        /*040a*/ 	.byte	0x08
	.zero		1


	//   ....[56]....
        /*040c*/ 	.word	0x000005d0
        /*0410*/ 	.word	0x000000ff
        /*0414*/ 	.word	0x000000e0
        /*0418*/ 	.short	0x0100
        /*041a*/ 	.byte	0x08
	.zero		1


	//   ....[57]....
        /*041c*/ 	.word	0x000005e0
        /*0420*/ 	.word	0x000000ff
        /*0424*/ 	.word	0x00000208
        /*0428*/ 	.short	0x0100
        /*042a*/ 	.byte	0x08
	.zero		1


	//   ....[58]....
        /*042c*/ 	.word	0x000005f0
        /*0430*/ 	.word	0x000000ff
        /*0434*/ 	.word	0x000000e8
        /*0438*/ 	.short	0x0100
        /*043a*/ 	.byte	0x08
	.zero		1


	//   ....[59]....
        /*043c*/ 	.word	0x00000600
        /*0440*/ 	.word	0x000000ff
        /*0444*/ 	.word	0x00000210
        /*0448*/ 	.short	0x0100
        /*044a*/ 	.byte	0x08
	.zero		1


	//   ....[60]....
        /*044c*/ 	.word	0x00000610
        /*0450*/ 	.word	0x000000ff
        /*0454*/ 	.word	0x000000f0
        /*0458*/ 	.short	0x0100
        /*045a*/ 	.byte	0x08
	.zero		1


	//   ....[61]....
        /*045c*/ 	.word	0x00000620
        /*0460*/ 	.word	0x000000ff
        /*0464*/ 	.word	0x00000218
        /*0468*/ 	.short	0x0100
        /*046a*/ 	.byte	0x08
	.zero		1


	//   ....[62]....
        /*046c*/ 	.word	0x00000630
        /*0470*/ 	.word	0x000000ff
        /*0474*/ 	.word	0x000000f8
        /*0478*/ 	.short	0x0100
        /*047a*/ 	.byte	0x08
	.zero		1


	//   ....[63]....
        /*047c*/ 	.word	0x00000640
        /*0480*/ 	.word	0x000000ff
        /*0484*/ 	.word	0x00000220
        /*0488*/ 	.short	0x0100
        /*048a*/ 	.byte	0x08
	.zero		1


	//   ....[64]....
        /*048c*/ 	.word	0x00000650
        /*0490*/ 	.word	0x000000ff
        /*0494*/ 	.word	0x00000100
        /*0498*/ 	.short	0x0100
        /*049a*/ 	.byte	0x08
	.zero		1


	//   ....[65]....
        /*049c*/ 	.word	0x00000660
        /*04a0*/ 	.word	0x000000ff
        /*04a4*/ 	.word	0x00000228
        /*04a8*/ 	.short	0x0100
        /*04aa*/ 	.byte	0x08
	.zero		1


	//   ....[66]....
        /*04ac*/ 	.word	0x00000670
        /*04b0*/ 	.word	0x000000ff
        /*04b4*/ 	.word	0x00000108
        /*04b8*/ 	.short	0x0100
        /*04ba*/ 	.byte	0x08
	.zero		1


	//   ....[67]....
        /*04bc*/ 	.word	0x00000680
        /*04c0*/ 	.word	0x000000ff
        /*04c4*/ 	.word	0x00000230
        /*04c8*/ 	.short	0x0100
        /*04ca*/ 	.byte	0x08
	.zero		1


	//   ....[68]....
        /*04cc*/ 	.word	0x00000690
        /*04d0*/ 	.word	0x000000ff
        /*04d4*/ 	.word	0x00000110
        /*04d8*/ 	.short	0x0100
        /*04da*/ 	.byte	0x08
	.zero		1


	//   ....[69]....
        /*04dc*/ 	.word	0x000006a0
        /*04e0*/ 	.word	0x000000ff
        /*04e4*/ 	.word	0x00000238
        /*04e8*/ 	.short	0x0100
        /*04ea*/ 	.byte	0x08
	.zero		1


	//   ....[70]....
        /*04ec*/ 	.word	0x000006b0
        /*04f0*/ 	.word	0x000000ff
        /*04f4*/ 	.word	0x00000118
        /*04f8*/ 	.short	0x0100
        /*04fa*/ 	.byte	0x08
	.zero		1


	//   ....[71]....
        /*04fc*/ 	.word	0x000006c0
        /*0500*/ 	.word	0x000000ff
        /*0504*/ 	.word	0x00000240
        /*0508*/ 	.short	0x0100
        /*050a*/ 	.byte	0x08
	.zero		1


	//   ....[72]....
        /*050c*/ 	.word	0x000006d0
        /*0510*/ 	.word	0x000000ff
        /*0514*/ 	.word	0x00000120
        /*0518*/ 	.short	0x0100
        /*051a*/ 	.byte	0x08
	.zero		1


	//   ....[73]....
        /*051c*/ 	.word	0x000006e0
        /*0520*/ 	.word	0x000000ff
        /*0524*/ 	.word	0x00000248
        /*0528*/ 	.short	0x0100
        /*052a*/ 	.byte	0x08
	.zero		1


	//   ....[74]....
        /*052c*/ 	.word	0x00000a00
        /*0530*/ 	.word	0x000000ff
        /*0534*/ 	.word	0x00000280
        /*0538*/ 	.short	0x0100
        /*053a*/ 	.byte	0x08
	.zero		1


	//   ....[75]....
        /*053c*/ 	.word	0x00000a70
        /*0540*/ 	.word	0x000000ff
        /*0544*/ 	.word	0x00000288
        /*0548*/ 	.short	0x0100
        /*054a*/ 	.byte	0x08
	.zero		1


	//   ....[76]....
        /*054c*/ 	.word	0x00000a90
        /*0550*/ 	.word	0x000000ff
        /*0554*/ 	.word	0x00000260
        /*0558*/ 	.short	0x0100
        /*055a*/ 	.byte	0x09
	.zero		1


	//   ....[77]....
        /*055c*/ 	.word	0x00000aa0
        /*0560*/ 	.word	0x000000ff
        /*0564*/ 	.word	0x00000268
        /*0568*/ 	.short	0x0100
        /*056a*/ 	.byte	0x09
	.zero		1


	//   ....[78]....
        /*056c*/ 	.word	0x00000ab0
        /*0570*/ 	.word	0x000000ff
        /*0574*/ 	.word	0x00000270
        /*0578*/ 	.short	0x0100
        /*057a*/ 	.byte	0x09
	.zero		1


	//   ....[79]....
        /*057c*/ 	.word	0x00000ac0
        /*0580*/ 	.word	0x000000ff
        /*0584*/ 	.word	0x00000278
        /*0588*/ 	.short	0x0100
        /*058a*/ 	.byte	0x09
	.zero		1


	//   ....[80]....
        /*058c*/ 	.word	0x00001890
        /*0590*/ 	.word	0x000000ff
        /*0594*/ 	.word	0xfffffff8
        /*0598*/ 	.short	0x010a
        /*059a*/ 	.byte	0x0f
	.zero		1


	//   ....[81]....
        /*059c*/ 	.word	0x00001d70
        /*05a0*/ 	.word	0x000000ff
        /*05a4*/ 	.word	0x00000000
        /*05a8*/ 	.short	0x010a
        /*05aa*/ 	.byte	0x06
	.zero		1


	//   ....[82]....
        /*05ac*/ 	.word	0x00001db0
        /*05b0*/ 	.word	0x000000ff
        /*05b4*/ 	.word	0x00000000
        /*05b8*/ 	.short	0x010a
        /*05ba*/ 	.byte	0x06
	.zero		1


	//   ....[83]....
        /*05bc*/ 	.word	0x00002660
        /*05c0*/ 	.word	0x000000ff
        /*05c4*/ 	.word	0x00000000
        /*05c8*/ 	.short	0x010a
        /*05ca*/ 	.byte	0x09
	.zero		1


	//   ....[84]....
        /*05cc*/ 	.word	0x000026a0
        /*05d0*/ 	.word	0x000000ff
        /*05d4*/ 	.word	0x00000000
        /*05d8*/ 	.short	0x010a
        /*05da*/ 	.byte	0x09
	.zero		1


	//   ....[85]....
        /*05dc*/ 	.word	0x00002cb0
        /*05e0*/ 	.word	0x000000ff
        /*05e4*/ 	.word	0x00000000
        /*05e8*/ 	.short	0x0101
        /*05ea*/ 	.byte	0x08
	.zero		1


	//   ....[86]....
        /*05ec*/ 	.word	0x00003220
        /*05f0*/ 	.word	0x00000011
        /*05f4*/ 	.word	0x00000000
        /*05f8*/ 	.short	0x0101
        /*05fa*/ 	.byte	0x16
	.zero		1


	//   ....[87]....
        /*05fc*/ 	.word	0x00003320
        /*0600*/ 	.word	0x000000ff
        /*0604*/ 	.word	0x00000000
        /*0608*/ 	.short	0x0101
        /*060a*/ 	.byte	0x06
	.zero		1


	//   ....[88]....
        /*060c*/ 	.word	0x000033d0
        /*0610*/ 	.word	0x000000ff
        /*0614*/ 	.word	0x00000008
        /*0618*/ 	.short	0x010a
        /*061a*/ 	.byte	0x0f
	.zero		1


	//   ....[89]....
        /*061c*/ 	.word	0x00007c90
        /*0620*/ 	.word	0x00000004
        /*0624*/ 	.word	0x00000000
        /*0628*/ 	.short	0x0101
        /*062a*/ 	.byte	0x16
	.zero		1


	//   ....[90]....
        /*062c*/ 	.word	0x00008570
        /*0630*/ 	.word	0x00000013
        /*0634*/ 	.word	0x00000128
        /*0638*/ 	.short	0x010a
        /*063a*/ 	.byte	0x3f
	.zero		1


	//   ....[91]....
        /*063c*/ 	.word	0x00008950
        /*0640*/ 	.word	0x0000000a
        /*0644*/ 	.word	0x00000288
        /*0648*/ 	.short	0x0101
        /*064a*/ 	.byte	0x3f
	.zero		1


	//   ....[92]....
        /*064c*/ 	.word	0x00009060
        /*0650*/ 	.word	0x00000005
        /*0654*/ 	.word	0x00000000
        /*0658*/ 	.short	0x010a
        /*065a*/ 	.byte	0x3f
	.zero		1


	//   ....[93]....
        /*065c*/ 	.word	0x000090e0
        /*0660*/ 	.word	0x00000007
        /*0664*/ 	.word	0x00000000
        /*0668*/ 	.short	0x010a
        /*066a*/ 	.byte	0x3f
	.zero		1


	//   ....[94]....
        /*066c*/ 	.word	0x00009170
        /*0670*/ 	.word	0x00000006
        /*0674*/ 	.word	0x00000000
        /*0678*/ 	.short	0x010a
        /*067a*/ 	.byte	0x3f
	.zero		1


	//   ....[95]....
        /*067c*/ 	.word	0x00009200
        /*0680*/ 	.word	0x00000009
        /*0684*/ 	.word	0x00000000
        /*0688*/ 	.short	0x010a
        /*068a*/ 	.byte	0x3f
	.zero		1


	//   ....[96]....
        /*068c*/ 	.word	0x00009290
        /*0690*/ 	.word	0x00000006
        /*0694*/ 	.word	0x00000000
        /*0698*/ 	.short	0x010a
        /*069a*/ 	.byte	0x3f
	.zero		1


	//   ....[97]....
        /*069c*/ 	.word	0x00009320
        /*06a0*/ 	.word	0x00000009
        /*06a4*/ 	.word	0x00000000
        /*06a8*/ 	.short	0x010a
        /*06aa*/ 	.byte	0x3f
	.zero		1


	//   ....[98]....
        /*06ac*/ 	.word	0x000093b0
        /*06b0*/ 	.word	0x00000006
        /*06b4*/ 	.word	0x00000000
        /*06b8*/ 	.short	0x010a
        /*06ba*/ 	.byte	0x3f
	.zero		1


	//   ....[99]....
        /*06bc*/ 	.word	0x00009440
        /*06c0*/ 	.word	0x00000009
        /*06c4*/ 	.word	0x00000000
        /*06c8*/ 	.short	0x010a
        /*06ca*/ 	.byte	0x3f
	.zero		1


	//   ....[100]....
        /*06cc*/ 	.word	0x000094d0
        /*06d0*/ 	.word	0x00000006
        /*06d4*/ 	.word	0x00000000
        /*06d8*/ 	.short	0x010a
        /*06da*/ 	.byte	0x3f
	.zero		1


	//   ....[101]....
        /*06dc*/ 	.word	0x00009560
        /*06e0*/ 	.word	0x00000009
        /*06e4*/ 	.word	0x00000000
        /*06e8*/ 	.short	0x010a
        /*06ea*/ 	.byte	0x3f
	.zero		1


	//   ....[102]....
        /*06ec*/ 	.word	0x000095f0
        /*06f0*/ 	.word	0x00000006
        /*06f4*/ 	.word	0x00000000
        /*06f8*/ 	.short	0x010a
        /*06fa*/ 	.byte	0x3f
	.zero		1


	//   ....[103]....
        /*06fc*/ 	.word	0x00009680
        /*0700*/ 	.word	0x00000009
        /*0704*/ 	.word	0x00000000
        /*0708*/ 	.short	0x010a
        /*070a*/ 	.byte	0x3f
	.zero		1


	//   ....[104]....
        /*070c*/ 	.word	0x00009710
        /*0710*/ 	.word	0x00000006
        /*0714*/ 	.word	0x00000000
        /*0718*/ 	.short	0x010a
        /*071a*/ 	.byte	0x3f
	.zero		1


	//   ....[105]....
        /*071c*/ 	.word	0x000097a0
        /*0720*/ 	.word	0x00000009
        /*0724*/ 	.word	0x00000000
        /*0728*/ 	.short	0x010a
        /*072a*/ 	.byte	0x3f
	.zero		1


	//   ....[106]....
        /*072c*/ 	.word	0x00009830
        /*0730*/ 	.word	0x00000006
        /*0734*/ 	.word	0x00000000
        /*0738*/ 	.short	0x010a
        /*073a*/ 	.byte	0x3f
	.zero		1


	//   ....[107]....
        /*073c*/ 	.word	0x000098c0
        /*0740*/ 	.word	0x00000009
        /*0744*/ 	.word	0x00000000
        /*0748*/ 	.short	0x010a
        /*074a*/ 	.byte	0x3f
	.zero		1


	//   ....[108]....
        /*074c*/ 	.word	0x00009950
        /*0750*/ 	.word	0x00000006
        /*0754*/ 	.word	0x00000000
        /*0758*/ 	.short	0x010a
        /*075a*/ 	.byte	0x3f
	.zero		1


	//   ....[109]....
        /*075c*/ 	.word	0x000099e0
        /*0760*/ 	.word	0x00000009
        /*0764*/ 	.word	0x00000000
        /*0768*/ 	.short	0x010a
        /*076a*/ 	.byte	0x3f
	.zero		1


	//   ....[110]....
        /*076c*/ 	.word	0x00009a70
        /*0770*/ 	.word	0x00000006
        /*0774*/ 	.word	0x00000000
        /*0778*/ 	.short	0x010a
        /*077a*/ 	.byte	0x3f
	.zero		1


	//   ....[111]....
        /*077c*/ 	.word	0x00009b00
        /*0780*/ 	.word	0x00000009
        /*0784*/ 	.word	0x00000000
        /*0788*/ 	.short	0x010a
        /*078a*/ 	.byte	0x3f
	.zero		1


	//   ....[112]....
        /*078c*/ 	.word	0x00009b90
        /*0790*/ 	.word	0x00000006
        /*0794*/ 	.word	0x00000000
        /*0798*/ 	.short	0x010a
        /*079a*/ 	.byte	0x3f
	.zero		1


	//   ....[113]....
        /*079c*/ 	.word	0x00009c20
        /*07a0*/ 	.word	0x00000009
        /*07a4*/ 	.word	0x00000000
        /*07a8*/ 	.short	0x010a
        /*07aa*/ 	.byte	0x3f
	.zero		1


	//   ....[114]....
        /*07ac*/ 	.word	0x00009cb0
        /*07b0*/ 	.word	0x00000006
        /*07b4*/ 	.word	0x00000000
        /*07b8*/ 	.short	0x010a
        /*07ba*/ 	.byte	0x3f
	.zero		1


	//   ....[115]....
        /*07bc*/ 	.word	0x00009d40
        /*07c0*/ 	.word	0x00000009
        /*07c4*/ 	.word	0x00000000
        /*07c8*/ 	.short	0x010a
        /*07ca*/ 	.byte	0x3f
	.zero		1


	//   ....[116]....
        /*07cc*/ 	.word	0x00009dd0
        /*07d0*/ 	.word	0x00000006
        /*07d4*/ 	.word	0x00000000
        /*07d8*/ 	.short	0x010a
        /*07da*/ 	.byte	0x3f
	.zero		1


	//   ....[117]....
        /*07dc*/ 	.word	0x00009e60
        /*07e0*/ 	.word	0x00000009
        /*07e4*/ 	.word	0x00000000
        /*07e8*/ 	.short	0x010a
        /*07ea*/ 	.byte	0x3f
	.zero		1


	//   ....[118]....
        /*07ec*/ 	.word	0x00009ef0
        /*07f0*/ 	.word	0x00000006
        /*07f4*/ 	.word	0x00000000
        /*07f8*/ 	.short	0x010a
        /*07fa*/ 	.byte	0x3f
	.zero		1


	//   ....[119]....
        /*07fc*/ 	.word	0x00009f80
        /*0800*/ 	.word	0x00000009
        /*0804*/ 	.word	0x00000000
        /*0808*/ 	.short	0x010a
        /*080a*/ 	.byte	0x3f
	.zero		1


	//   ....[120]....
        /*080c*/ 	.word	0x0000a010
        /*0810*/ 	.word	0x00000006
        /*0814*/ 	.word	0x00000000
        /*0818*/ 	.short	0x010a
        /*081a*/ 	.byte	0x3f
	.zero		1


	//   ....[121]....
        /*081c*/ 	.word	0x0000a0a0
        /*0820*/ 	.word	0x00000009
        /*0824*/ 	.word	0x00000000
        /*0828*/ 	.short	0x010a
        /*082a*/ 	.byte	0x3f
	.zero		1


	//   ....[122]....
        /*082c*/ 	.word	0x0000a130
        /*0830*/ 	.word	0x00000006
        /*0834*/ 	.word	0x00000000
        /*0838*/ 	.short	0x010a
        /*083a*/ 	.byte	0x3f
	.zero		1


	//   ....[123]....
        /*083c*/ 	.word	0x0000a1c0
        /*0840*/ 	.word	0x00000009
        /*0844*/ 	.word	0x00000000
        /*0848*/ 	.short	0x010a
        /*084a*/ 	.byte	0x3f
	.zero		1


	//   ....[124]....
        /*084c*/ 	.word	0x0000a250
        /*0850*/ 	.word	0x00000006
        /*0854*/ 	.word	0x00000000
        /*0858*/ 	.short	0x010a
        /*085a*/ 	.byte	0x3f
	.zero		1


	//   ....[125]....
        /*085c*/ 	.word	0x0000a2e0
        /*0860*/ 	.word	0x00000009
        /*0864*/ 	.word	0x00000000
        /*0868*/ 	.short	0x010a
        /*086a*/ 	.byte	0x3f
	.zero		1


	//   ....[126]....
        /*086c*/ 	.word	0x0000a370
        /*0870*/ 	.word	0x00000008
        /*0874*/ 	.word	0x00000000
        /*0878*/ 	.short	0x010a
        /*087a*/ 	.byte	0x3f
	.zero		1


	//   ....[127]....
        /*087c*/ 	.word	0x0000a400
        /*0880*/ 	.word	0x0000000b
        /*0884*/ 	.word	0x00000000
        /*0888*/ 	.short	0x010a
        /*088a*/ 	.byte	0x3f
	.zero		1


	//   ....[128]....
        /*088c*/ 	.word	0x0000a490
        /*0890*/ 	.word	0x00000003
        /*0894*/ 	.word	0x00000000
        /*0898*/ 	.short	0x010a
        /*089a*/ 	.byte	0x3f
	.zero		1


	//   ....[129]....
        /*089c*/ 	.word	0x0000a500
        /*08a0*/ 	.word	0x00000011
        /*08a4*/ 	.word	0xfffffff8
        /*08a8*/ 	.short	0x010a
        /*08aa*/ 	.byte	0x3f
	.zero		1


	//   ....[130]....
        /*08ac*/ 	.word	0x0000a560
        /*08b0*/ 	.word	0x00000011
        /*08b4*/ 	.word	0x00000000
        /*08b8*/ 	.short	0x010a
        /*08ba*/ 	.byte	0x3f
	.zero		1


	//   ....[131]....
        /*08bc*/ 	.word	0x0000a5c0
        /*08c0*/ 	.word	0x00000012
        /*08c4*/ 	.word	0x00000000
        /*08c8*/ 	.short	0x010a
        /*08ca*/ 	.byte	0x3f
	.zero		1


	//   ....[132]....
        /*08cc*/ 	.word	0x0000a620
        /*08d0*/ 	.word	0x00000011
        /*08d4*/ 	.word	0x00000008
        /*08d8*/ 	.short	0x010a
        /*08da*/ 	.byte	0x3f
	.zero		1


	//   ....[133]....
        /*08dc*/ 	.word	0x0000a6f0
        /*08e0*/ 	.word	0x00000013
        /*08e4*/ 	.word	0x00000128
        /*08e8*/ 	.short	0x010a
        /*08ea*/ 	.byte	0x3f
	.zero		1


	//   ....[134]....
        /*08ec*/ 	.word	0x0000a7d0
        /*08f0*/ 	.word	0x00000005
        /*08f4*/ 	.word	0x00000000
        /*08f8*/ 	.short	0x010a
        /*08fa*/ 	.byte	0x3f
	.zero		1


	//   ....[135]....
        /*08fc*/ 	.word	0x0000a820
        /*0900*/ 	.word	0x00000007
        /*0904*/ 	.word	0x00000000
        /*0908*/ 	.short	0x010a
        /*090a*/ 	.byte	0x3f
	.zero		1


	//   ....[136]....
        /*090c*/ 	.word	0x0000a870
        /*0910*/ 	.word	0x00000006
        /*0914*/ 	.word	0x00000000
        /*0918*/ 	.short	0x010a
        /*091a*/ 	.byte	0x3f
	.zero		1


	//   ....[137]....
        /*091c*/ 	.word	0x0000a8c0
        /*0920*/ 	.word	0x00000009
        /*0924*/ 	.word	0x00000000
        /*0928*/ 	.short	0x010a
        /*092a*/ 	.byte	0x3f
	.zero		1


	//   ....[138]....
        /*092c*/ 	.word	0x0000a910
        /*0930*/ 	.word	0x00000006
        /*0934*/ 	.word	0x00000000
        /*0938*/ 	.short	0x010a
        /*093a*/ 	.byte	0x3f
	.zero		1


	//   ....[139]....
        /*093c*/ 	.word	0x0000a960
        /*0940*/ 	.word	0x00000009
        /*0944*/ 	.word	0x00000000
        /*0948*/ 	.short	0x010a
        /*094a*/ 	.byte	0x3f
	.zero		1


	//   ....[140]....
        /*094c*/ 	.word	0x0000a9b0
        /*0950*/ 	.word	0x00000006
        /*0954*/ 	.word	0x00000000
        /*0958*/ 	.short	0x010a
        /*095a*/ 	.byte	0x3f
	.zero		1


	//   ....[141]....
        /*095c*/ 	.word	0x0000aa00
        /*0960*/ 	.word	0x00000009
        /*0964*/ 	.word	0x00000000
        /*0968*/ 	.short	0x010a
        /*096a*/ 	.byte	0x3f
	.zero		1


	//   ....[142]....
        /*096c*/ 	.word	0x0000aa50
        /*0970*/ 	.word	0x00000006
        /*0974*/ 	.word	0x00000000
        /*0978*/ 	.short	0x010a
        /*097a*/ 	.byte	0x3f
	.zero		1


	//   ....[143]....
        /*097c*/ 	.word	0x0000aaa0
        /*0980*/ 	.word	0x00000009
        /*0984*/ 	.word	0x00000000
        /*0988*/ 	.short	0x010a
        /*098a*/ 	.byte	0x3f
	.zero		1


	//   ....[144]....
        /*098c*/ 	.word	0x0000aaf0
        /*0990*/ 	.word	0x00000006
        /*0994*/ 	.word	0x00000000
        /*0998*/ 	.short	0x010a
        /*099a*/ 	.byte	0x3f
	.zero		1


	//   ....[145]....
        /*099c*/ 	.word	0x0000ab40
        /*09a0*/ 	.word	0x00000009
        /*09a4*/ 	.word	0x00000000
        /*09a8*/ 	.short	0x010a
        /*09aa*/ 	.byte	0x3f
	.zero		1


	//   ....[146]....
        /*09ac*/ 	.word	0x0000ab90
        /*09b0*/ 	.word	0x00000006
        /*09b4*/ 	.word	0x00000000
        /*09b8*/ 	.short	0x010a
        /*09ba*/ 	.byte	0x3f
	.zero		1


	//   ....[147]....
        /*09bc*/ 	.word	0x0000abe0
        /*09c0*/ 	.word	0x00000009
        /*09c4*/ 	.word	0x00000000
        /*09c8*/ 	.short	0x010a
        /*09ca*/ 	.byte	0x3f
	.zero		1


	//   ....[148]....
        /*09cc*/ 	.word	0x0000ac30
        /*09d0*/ 	.word	0x00000006
        /*09d4*/ 	.word	0x00000000
        /*09d8*/ 	.short	0x010a
        /*09da*/ 	.byte	0x3f
	.zero		1


	//   ....[149]....
        /*09dc*/ 	.word	0x0000ac80
        /*09e0*/ 	.word	0x00000009
        /*09e4*/ 	.word	0x00000000
        /*09e8*/ 	.short	0x010a
        /*09ea*/ 	.byte	0x3f
	.zero		1


	//   ....[150]....
        /*09ec*/ 	.word	0x0000acd0
        /*09f0*/ 	.word	0x00000006
        /*09f4*/ 	.word	0x00000000
        /*09f8*/ 	.short	0x010a
        /*09fa*/ 	.byte	0x3f
	.zero		1


	//   ....[151]....
        /*09fc*/ 	.word	0x0000ad20
        /*0a00*/ 	.word	0x00000009
        /*0a04*/ 	.word	0x00000000
        /*0a08*/ 	.short	0x010a
        /*0a0a*/ 	.byte	0x3f
	.zero		1


	//   ....[152]....
        /*0a0c*/ 	.word	0x0000ad70
        /*0a10*/ 	.word	0x00000006
        /*0a14*/ 	.word	0x00000000
        /*0a18*/ 	.short	0x010a
        /*0a1a*/ 	.byte	0x3f
	.zero		1


	//   ....[153]....
        /*0a1c*/ 	.word	0x0000adc0
        /*0a20*/ 	.word	0x00000009
        /*0a24*/ 	.word	0x00000000
        /*0a28*/ 	.short	0x010a
        /*0a2a*/ 	.byte	0x3f
	.zero		1


	//   ....[154]....
        /*0a2c*/ 	.word	0x0000ae10
        /*0a30*/ 	.word	0x00000006
        /*0a34*/ 	.word	0x00000000
        /*0a38*/ 	.short	0x010a
        /*0a3a*/ 	.byte	0x3f
	.zero		1


	//   ....[155]....
        /*0a3c*/ 	.word	0x0000ae60
        /*0a40*/ 	.word	0x00000009
        /*0a44*/ 	.word	0x00000000
        /*0a48*/ 	.short	0x010a
        /*0a4a*/ 	.byte	0x3f
	.zero		1


	//   ....[156]....
        /*0a4c*/ 	.word	0x0000aeb0
        /*0a50*/ 	.word	0x00000006
        /*0a54*/ 	.word	0x00000000
        /*0a58*/ 	.short	0x010a
        /*0a5a*/ 	.byte	0x3f
	.zero		1


	//   ....[157]....
        /*0a5c*/ 	.word	0x0000af00
        /*0a60*/ 	.word	0x00000009
        /*0a64*/ 	.word	0x00000000
        /*0a68*/ 	.short	0x010a
        /*0a6a*/ 	.byte	0x3f
	.zero		1


	//   ....[158]....
        /*0a6c*/ 	.word	0x0000af50
        /*0a70*/ 	.word	0x00000006
        /*0a74*/ 	.word	0x00000000
        /*0a78*/ 	.short	0x010a
        /*0a7a*/ 	.byte	0x3f
	.zero		1


	//   ....[159]....
        /*0a7c*/ 	.word	0x0000afa0
        /*0a80*/ 	.word	0x00000009
        /*0a84*/ 	.word	0x00000000
        /*0a88*/ 	.short	0x010a
        /*0a8a*/ 	.byte	0x3f
	.zero		1


	//   ....[160]....
        /*0a8c*/ 	.word	0x0000aff0
        /*0a90*/ 	.word	0x00000006
        /*0a94*/ 	.word	0x00000000
        /*0a98*/ 	.short	0x010a
        /*0a9a*/ 	.byte	0x3f
	.zero		1


	//   ....[161]....
        /*0a9c*/ 	.word	0x0000b040
        /*0aa0*/ 	.word	0x00000009
        /*0aa4*/ 	.word	0x00000000
        /*0aa8*/ 	.short	0x010a
        /*0aaa*/ 	.byte	0x3f
	.zero		1


	//   ....[162]....
        /*0aac*/ 	.word	0x0000b090
        /*0ab0*/ 	.word	0x00000006
        /*0ab4*/ 	.word	0x00000000
        /*0ab8*/ 	.short	0x010a
        /*0aba*/ 	.byte	0x3f
	.zero		1


	//   ....[163]....
        /*0abc*/ 	.word	0x0000b0e0
        /*0ac0*/ 	.word	0x00000009
        /*0ac4*/ 	.word	0x00000000
        /*0ac8*/ 	.short	0x010a
        /*0aca*/ 	.byte	0x3f
	.zero		1


	//   ....[164]....
        /*0acc*/ 	.word	0x0000b130
        /*0ad0*/ 	.word	0x00000006
        /*0ad4*/ 	.word	0x00000000
        /*0ad8*/ 	.short	0x010a
        /*0ada*/ 	.byte	0x3f
	.zero		1


	//   ....[165]....
        /*0adc*/ 	.word	0x0000b180
        /*0ae0*/ 	.word	0x00000009
        /*0ae4*/ 	.word	0x00000000
        /*0ae8*/ 	.short	0x010a
        /*0aea*/ 	.byte	0x3f
	.zero		1


	//   ....[166]....
        /*0aec*/ 	.word	0x0000b1d0
        /*0af0*/ 	.word	0x00000006
        /*0af4*/ 	.word	0x00000000
        /*0af8*/ 	.short	0x010a
        /*0afa*/ 	.byte	0x3f
	.zero		1


	//   ....[167]....
        /*0afc*/ 	.word	0x0000b220
        /*0b00*/ 	.word	0x00000009
        /*0b04*/ 	.word	0x00000000
        /*0b08*/ 	.short	0x010a
        /*0b0a*/ 	.byte	0x3f
	.zero		1


	//   ....[168]....
        /*0b0c*/ 	.word	0x0000b270
        /*0b10*/ 	.word	0x00000008
        /*0b14*/ 	.word	0x00000000
        /*0b18*/ 	.short	0x010a
        /*0b1a*/ 	.byte	0x3f
	.zero		1


	//   ....[169]....
        /*0b1c*/ 	.word	0x0000b2c0
        /*0b20*/ 	.word	0x0000000b
        /*0b24*/ 	.word	0x00000000
        /*0b28*/ 	.short	0x010a
        /*0b2a*/ 	.byte	0x3f
	.zero		1


	//----- nvinfo : EIATTR_NUM_MBARRIERS
	.align		4
.L_28:
        /*0b2c*/ 	.byte	0x03, 0x38
        /*0b2e*/ 	.short	0x0050


	//----- nvinfo : EIATTR_EXIT_INSTR_OFFSETS
	.align		4
        /*0b30*/ 	.byte	0x04, 0x1c
        /*0b32*/ 	.short	(.L_30 - .L_29)


	//   ....[0]....
.L_29:
        /*0b34*/ 	.word	0x000015c0


	//   ....[1]....
        /*0b38*/ 	.word	0x00001620


	//   ....[2]....
        /*0b3c*/ 	.word	0x000082a0


	//   ....[3]....
        /*0b40*/ 	.word	0x000082d0


	//   ....[4]....
        /*0b44*/ 	.word	0x0000a4e0


	//----- nvinfo : EIATTR_MAX_THREADS
	.align		4
.L_30:
        /*0b48*/ 	.byte	0x04, 0x05
        /*0b4a*/ 	.short	(.L_32 - .L_31)
.L_31:
        /*0b4c*/ 	.word	0x00000180
        /*0b50*/ 	.word	0x00000001
        /*0b54*/ 	.word	0x00000001


	//----- nvinfo : EIATTR_CRS_STACK_SIZE
	.align		4
.L_32:
        /*0b58*/ 	.byte	0x04, 0x1e
        /*0b5a*/ 	.short	(.L_34 - .L_33)
.L_33:
        /*0b5c*/ 	.word	0x00000000


	//----- nvinfo : EIATTR_CBANK_PARAM_SIZE
	.align		4
.L_34:
        /*0b60*/ 	.byte	0x03, 0x19
        /*0b62*/ 	.short	0x0470


	//----- nvinfo : EIATTR_PARAM_CBANK
	.align		4
        /*0b64*/ 	.byte	0x04, 0x0a
        /*0b66*/ 	.short	(.L_36 - .L_35)
	.align		4
.L_35:
        /*0b68*/ 	.word	index@(.nv.constant0._ZN7cutlass13device_kernelINS_4gemm6kernel13GemmUniversalIN4cute5tupleIJiiiiEEENS1_10collective13CollectiveMmaINS1_37MainloopSm90TmaGmmaWarpSpecializedFP8ILi37ENS5_IJNS4_1CILi1EEESB_SB_EEENS1_32KernelTmaWarpSpecializedPingpongEEENS5_IJNSA_ILi64EEENSA_ILi128EEENSA_ILi32EEEEEENS_12float_e4m3_tENS5_IJlSB_lEEESJ_SK_NS4_8TiledMMAINS4_8MMA_AtomIJNS4_4SM904GMMA31MMA_64x128x32_F32E4M3E4M3_SS_TNILNSO_7ScaleInE1ELSQ_1EEEEEENS4_6LayoutISC_NS5_IJNSA_ILi0EEESU_SU_EEEEENS5_IJNS4_10UnderscoreESX_SX_EEEEENS4_13SM90_TMA_LOADENS4_14ComposedLayoutINS4_7SwizzleILi1ELi4ELi3EEENS4_18smem_ptr_flag_bitsILi8EEENST_INS5_IJNSA_ILi8EEESH_EEENS5_IJSH_SB_EEEEEEEvNS4_8identityES10_S1A_vS1B_EENS_8epilogue10collective6detail29Sm90TmaWarpSpecializedAdapterINS1E_15DefaultEpilogueISJ_SK_SK_NS1D_6thread17LinearCombinationISJ_Li1EffLNS1I_9ScaleType4KindE0ELNS_15FloatRoundStyleE2ESJ_EENS1_15EpilogueDefaultEEEEEvvEEEEvNT_6ParamsE)
        /*0b6c*/ 	.short	0x0210
        /*0b6e*/ 	.short	0x0470


	//----- nvinfo : EIATTR_SW_WAR
	.align		4
.L_36:
        /*0b70*/ 	.byte	0x04, 0x36
        /*0b72*/ 	.short	(.L_38 - .L_37)
.L_37:
        /*0b74*/ 	.word	0x00000008
.L_38:


//--------------------- .nv.callgraph             --------------------------
	.section	.nv.callgraph,"",@"SHT_CUDA_CALLGRAPH"
	.align	4
	.sectionentsize	8
	.align		4
        /*0000*/ 	.word	0x00000000
	.align		4
        /*0004*/ 	.word	0xffffffff
	.align		4
        /*0008*/ 	.word	0x00000000
	.align		4
        /*000c*/ 	.word	0xfffffffe
	.align		4
        /*0010*/ 	.word	0x00000000
	.align		4
        /*0014*/ 	.word	0xfffffffd
	.align		4
        /*0018*/ 	.word	0x00000000
	.align		4
        /*001c*/ 	.word	0xfffffffc


//--------------------- .nv.constant4             --------------------------
	.section	.nv.constant4,"a",@progbits
	.align	8
	.align		8
.nv.constant4:
        /*0000*/ 	.dword	_ZN39_INTERNAL_99be2baa_4_k_cu_08b684ed_72564cuda3std3__45__cpo5beginE
	.align		8
        /*0008*/ 	.dword	_ZN39_INTERNAL_99be2baa_4_k_cu_08b684ed_72564cuda3std3__45__cpo3endE
	.align		8
        /*0010*/ 	.dword	_ZN39_INTERNAL_99be2baa_4_k_cu_08b684ed_72564cuda3std3__45__cpo6cbeginE
	.align		8
        /*0018*/ 	.dword	_ZN39_INTERNAL_99be2baa_4_k_cu_08b684ed_72564cuda3std3__45__cpo4cendE
	.align		8
        /*0020*/ 	.dword	_ZN39_INTERNAL_99be2baa_4_k_cu_08b684ed_72564cuda3std3__441_GLOBAL__N__99be2baa_4_k_cu_08b684ed_72566ignoreE
	.align		8
        /*0028*/ 	.dword	_ZN39_INTERNAL_99be2baa_4_k_cu_08b684ed_72564cuda3std3__419piecewise_constructE
	.align		8
        /*0030*/ 	.dword	_ZN39_INTERNAL_99be2baa_4_k_cu_08b684ed_72564cuda3std3__48in_placeE
	.align		8
        /*0038*/ 	.dword	_ZN39_INTERNAL_99be2baa_4_k_cu_08b684ed_72564cuda3std6ranges3__45__cpo4swapE
	.align		8
        /*0040*/ 	.dword	_ZN39_INTERNAL_99be2baa_4_k_cu_08b684ed_72564cuda3std6ranges3__45__cpo9iter_moveE
	.align		8
        /*0048*/ 	.dword	_ZN39_INTERNAL_99be2baa_4_k_cu_08b684ed_72564cute7productE
	.align		8
        /*0050*/ 	.dword	_ZN39_INTERNAL_99be2baa_4_k_cu_08b684ed_72564cute1_E


//--------------------- .text._ZN7cutlass13device_kernelINS_4gemm6kernel13GemmUniversalIN4cute5tupleIJiiiiEEENS1_10collective13CollectiveMmaINS1_37MainloopSm90TmaGmmaWarpSpecializedFP8ILi37ENS5_IJNS4_1CILi1EEESB_SB_EEENS1_32KernelTmaWarpSpecializedPingpongEEENS5_IJNSA_ILi64EEENSA_ILi128EEENSA_ILi32EEEEEENS_12float_e4m3_tENS5_IJlSB_lEEESJ_SK_NS4_8TiledMMAINS4_8MMA_AtomIJNS4_4SM904GMMA31MMA_64x128x32_F32E4M3E4M3_SS_TNILNSO_7ScaleInE1ELSQ_1EEEEEENS4_6LayoutISC_NS5_IJNSA_ILi0EEESU_SU_EEEEENS5_IJNS4_10UnderscoreESX_SX_EEEEENS4_13SM90_TMA_LOADENS4_14ComposedLayoutINS4_7SwizzleILi1ELi4ELi3EEENS4_18smem_ptr_flag_bitsILi8EEENST_INS5_IJNSA_ILi8EEESH_EEENS5_IJSH_SB_EEEEEEEvNS4_8identityES10_S1A_vS1B_EENS_8epilogue10collective6detail29Sm90TmaWarpSpecializedAdapterINS1E_15DefaultEpilogueISJ_SK_SK_NS1D_6thread17LinearCombinationISJ_Li1EffLNS1I_9ScaleType4KindE0ELNS_15FloatRoundStyleE2ESJ_EENS1_15EpilogueDefaultEEEEEvvEEEEvNT_6ParamsE --------------------------
	.section	.text._ZN7cutlass13device_kernelINS_4gemm6kernel13GemmUniversalIN4cute5tupleIJiiiiEEENS1_10collective13CollectiveMmaINS1_37MainloopSm90TmaGmmaWarpSpecializedFP8ILi37ENS5_IJNS4_1CILi1EEESB_SB_EEENS1_32KernelTmaWarpSpecializedPingpongEEENS5_IJNSA_ILi64EEENSA_ILi128EEENSA_ILi32EEEEEENS_12float_e4m3_tENS5_IJlSB_lEEESJ_SK_NS4_8TiledMMAINS4_8MMA_AtomIJNS4_4SM904GMMA31MMA_64x128x32_F32E4M3E4M3_SS_TNILNSO_7ScaleInE1ELSQ_1EEEEEENS4_6LayoutISC_NS5_IJNSA_ILi0EEESU_SU_EEEEENS5_IJNS4_10UnderscoreESX_SX_EEEEENS4_13SM90_TMA_LOADENS4_14ComposedLayoutINS4_7SwizzleILi1ELi4ELi3EEENS4_18smem_ptr_flag_bitsILi8EEENST_INS5_IJNSA_ILi8EEESH_EEENS5_IJSH_SB_EEEEEEEvNS4_8identityES10_S1A_vS1B_EENS_8epilogue10collective6detail29Sm90TmaWarpSpecializedAdapterINS1E_15DefaultEpilogueISJ_SK_SK_NS1D_6thread17LinearCombinationISJ_Li1EffLNS1I_9ScaleType4KindE0ELNS_15FloatRoundStyleE2ESJ_EENS1_15EpilogueDefaultEEEEEvvEEEEvNT_6ParamsE,"ax",@progbits
	.align	128
.text._ZN7cutlass13device_kernelINS_4gemm6kernel13GemmUniversalIN4cute5tupleIJiiiiEEENS1_10collective13CollectiveMmaINS1_37MainloopSm90TmaGmmaWarpSpecializedFP8ILi37ENS5_IJNS4_1CILi1EEESB_SB_EEENS1_32KernelTmaWarpSpecializedPingpongEEENS5_IJNSA_ILi64EEENSA_ILi128EEENSA_ILi32EEEEEENS_12float_e4m3_tENS5_IJlSB_lEEESJ_SK_NS4_8TiledMMAINS4_8MMA_AtomIJNS4_4SM904GMMA31MMA_64x128x32_F32E4M3E4M3_SS_TNILNSO_7ScaleInE1ELSQ_1EEEEEENS4_6LayoutISC_NS5_IJNSA_ILi0EEESU_SU_EEEEENS5_IJNS4_10UnderscoreESX_SX_EEEEENS4_13SM90_TMA_LOADENS4_14ComposedLayoutINS4_7SwizzleILi1ELi4ELi3EEENS4_18smem_ptr_flag_bitsILi8EEENST_INS5_IJNSA_ILi8EEESH_EEENS5_IJSH_SB_EEEEEEEvNS4_8identityES10_S1A_vS1B_EENS_8epilogue10collective6detail29Sm90TmaWarpSpecializedAdapterINS1E_15DefaultEpilogueISJ_SK_SK_NS1D_6thread17LinearCombinationISJ_Li1EffLNS1I_9ScaleType4KindE0ELNS_15FloatRoundStyleE2ESJ_EENS1_15EpilogueDefaultEEEEEvvEEEEvNT_6ParamsE:
        .type           _ZN7cutlass13device_kernelINS_4gemm6kernel13GemmUniversalIN4cute5tupleIJiiiiEEENS1_10collective13CollectiveMmaINS1_37MainloopSm90TmaGmmaWarpSpecializedFP8ILi37ENS5_IJNS4_1CILi1EEESB_SB_EEENS1_32KernelTmaWarpSpecializedPingpongEEENS5_IJNSA_ILi64EEENSA_ILi128EEENSA_ILi32EEEEEENS_12float_e4m3_tENS5_IJlSB_lEEESJ_SK_NS4_8TiledMMAINS4_8MMA_AtomIJNS4_4SM904GMMA31MMA_64x128x32_F32E4M3E4M3_SS_TNILNSO_7ScaleInE1ELSQ_1EEEEEENS4_6LayoutISC_NS5_IJNSA_ILi0EEESU_SU_EEEEENS5_IJNS4_10UnderscoreESX_SX_EEEEENS4_13SM90_TMA_LOADENS4_14ComposedLayoutINS4_7SwizzleILi1ELi4ELi3EEENS4_18smem_ptr_flag_bitsILi8EEENST_INS5_IJNSA_ILi8EEESH_EEENS5_IJSH_SB_EEEEEEEvNS4_8identityES10_S1A_vS1B_EENS_8epilogue10collective6detail29Sm90TmaWarpSpecializedAdapterINS1E_15DefaultEpilogueISJ_SK_SK_NS1D_6thread17LinearCombinationISJ_Li1EffLNS1I_9ScaleType4KindE0ELNS_15FloatRoundStyleE2ESJ_EENS1_15EpilogueDefaultEEEEEvvEEEEvNT_6ParamsE,@function
        .size           _ZN7cutlass13device_kernelINS_4gemm6kernel13GemmUniversalIN4cute5tupleIJiiiiEEENS1_10collective13CollectiveMmaINS1_37MainloopSm90TmaGmmaWarpSpecializedFP8ILi37ENS5_IJNS4_1CILi1EEESB_SB_EEENS1_32KernelTmaWarpSpecializedPingpongEEENS5_IJNSA_ILi64EEENSA_ILi128EEENSA_ILi32EEEEEENS_12float_e4m3_tENS5_IJlSB_lEEESJ_SK_NS4_8TiledMMAINS4_8MMA_AtomIJNS4_4SM904GMMA31MMA_64x128x32_F32E4M3E4M3_SS_TNILNSO_7ScaleInE1ELSQ_1EEEEEENS4_6LayoutISC_NS5_IJNSA_ILi0EEESU_SU_EEEEENS5_IJNS4_10UnderscoreESX_SX_EEEEENS4_13SM90_TMA_LOADENS4_14ComposedLayoutINS4_7SwizzleILi1ELi4ELi3EEENS4_18smem_ptr_flag_bitsILi8EEENST_INS5_IJNSA_ILi8EEESH_EEENS5_IJSH_SB_EEEEEEEvNS4_8identityES10_S1A_vS1B_EENS_8epilogue10collective6detail29Sm90TmaWarpSpecializedAdapterINS1E_15DefaultEpilogueISJ_SK_SK_NS1D_6thread17LinearCombinationISJ_Li1EffLNS1I_9ScaleType4KindE0ELNS_15FloatRoundStyleE2ESJ_EENS1_15EpilogueDefaultEEEEEvvEEEEvNT_6ParamsE,(.L_x_271 - _ZN7cutlass13device_kernelINS_4gemm6kernel13GemmUniversalIN4cute5tupleIJiiiiEEENS1_10collective13CollectiveMmaINS1_37MainloopSm90TmaGmmaWarpSpecializedFP8ILi37ENS5_IJNS4_1CILi1EEESB_SB_EEENS1_32KernelTmaWarpSpecializedPingpongEEENS5_IJNSA_ILi64EEENSA_ILi128EEENSA_ILi32EEEEEENS_12float_e4m3_tENS5_IJlSB_lEEESJ_SK_NS4_8TiledMMAINS4_8MMA_AtomIJNS4_4SM904GMMA31MMA_64x128x32_F32E4M3E4M3_SS_TNILNSO_7ScaleInE1ELSQ_1EEEEEENS4_6LayoutISC_NS5_IJNSA_ILi0EEESU_SU_EEEEENS5_IJNS4_10UnderscoreESX_SX_EEEEENS4_13SM90_TMA_LOADENS4_14ComposedLayoutINS4_7SwizzleILi1ELi4ELi3EEENS4_18smem_ptr_flag_bitsILi8EEENST_INS5_IJNSA_ILi8EEESH_EEENS5_IJSH_SB_EEEEEEEvNS4_8identityES10_S1A_vS1B_EENS_8epilogue10collective6detail29Sm90TmaWarpSpecializedAdapterINS1E_15DefaultEpilogueISJ_SK_SK_NS1D_6thread17LinearCombinationISJ_Li1EffLNS1I_9ScaleType4KindE0ELNS_15FloatRoundStyleE2ESJ_EENS1_15EpilogueDefaultEEEEEvvEEEEvNT_6ParamsE)
        .other          _ZN7cutlass13device_kernelINS_4gemm6kernel13GemmUniversalIN4cute5tupleIJiiiiEEENS1_10collective13CollectiveMmaINS1_37MainloopSm90TmaGmmaWarpSpecializedFP8ILi37ENS5_IJNS4_1CILi1EEESB_SB_EEENS1_32KernelTmaWarpSpecializedPingpongEEENS5_IJNSA_ILi64EEENSA_ILi128EEENSA_ILi32EEEEEENS_12float_e4m3_tENS5_IJlSB_lEEESJ_SK_NS4_8TiledMMAINS4_8MMA_AtomIJNS4_4SM904GMMA31MMA_64x128x32_F32E4M3E4M3_SS_TNILNSO_7ScaleInE1ELSQ_1EEEEEENS4_6LayoutISC_NS5_IJNSA_ILi0EEESU_SU_EEEEENS5_IJNS4_10UnderscoreESX_SX_EEEEENS4_13SM90_TMA_LOADENS4_14ComposedLayoutINS4_7SwizzleILi1ELi4ELi3EEENS4_18smem_ptr_flag_bitsILi8EEENST_INS5_IJNSA_ILi8EEESH_EEENS5_IJSH_SB_EEEEEEEvNS4_8identityES10_S1A_vS1B_EENS_8epilogue10collective6detail29Sm90TmaWarpSpecializedAdapterINS1E_15DefaultEpilogueISJ_SK_SK_NS1D_6thread17LinearCombinationISJ_Li1EffLNS1I_9ScaleType4KindE0ELNS_15FloatRoundStyleE2ESJ_EENS1_15EpilogueDefaultEEEEEvvEEEEvNT_6ParamsE,@"STO_CUDA_ENTRY STV_DEFAULT"
_ZN7cutlass13device_kernelINS_4gemm6kernel13GemmUniversalIN4cute5tupleIJiiiiEEENS1_10collective13CollectiveMmaINS1_37MainloopSm90TmaGmmaWarpSpecializedFP8ILi37ENS5_IJNS4_1CILi1EEESB_SB_EEENS1_32KernelTmaWarpSpecializedPingpongEEENS5_IJNSA_ILi64EEENSA_ILi128EEENSA_ILi32EEEEEENS_12float_e4m3_tENS5_IJlSB_lEEESJ_SK_NS4_8TiledMMAINS4_8MMA_AtomIJNS4_4SM904GMMA31MMA_64x128x32_F32E4M3E4M3_SS_TNILNSO_7ScaleInE1ELSQ_1EEEEEENS4_6LayoutISC_NS5_IJNSA_ILi0EEESU_SU_EEEEENS5_IJNS4_10UnderscoreESX_SX_EEEEENS4_13SM90_TMA_LOADENS4_14ComposedLayoutINS4_7SwizzleILi1ELi4ELi3EEENS4_18smem_ptr_flag_bitsILi8EEENST_INS5_IJNSA_ILi8EEESH_EEENS5_IJSH_SB_EEEEEEEvNS4_8identityES10_S1A_vS1B_EENS_8epilogue10collective6detail29Sm90TmaWarpSpecializedAdapterINS1E_15DefaultEpilogueISJ_SK_SK_NS1D_6thread17LinearCombinationISJ_Li1EffLNS1I_9ScaleType4KindE0ELNS_15FloatRoundStyleE2ESJ_EENS1_15EpilogueDefaultEEEEEvvEEEEvNT_6ParamsE:
[----:B------:R-:W-:Y:S01]  /*0000*/  LDC R1, c[0x0][0x28] ;  /* 0x00000a00ff017b82 */ /* 0x000fe20000000800 */
[----:B------:R-:W0:Y:S01]  /*0010*/  S2R R13, SR_TID.X ;  /* 0x00000000000d7919 */ /* 0x000e220000002100 */
[----:B------:R-:W-:Y:S01]  /*0020*/  ELECT P0, URZ, PT ;  /* 0x00000000003f782f */ /* 0x000fe20003800000 */
[----:B------:R-:W-:Y:S01]  /*0030*/  BSSY B0, `(.L_x_0) ;  /* 0x000000f000007945 */ /* 0x000fe20003800000 */
[--C-:B0-----:R-:W-:Y:S02]  /*0040*/  SHF.R.U32.HI R0, RZ, 0x5, R13.reuse ;  /* 0x00000005ff007819 */ /* 0x101fe4000001160d */
[----:B------:R-:W-:-:S03]  /*0050*/  SHF.R.U32.HI R4, RZ, 0x7, R13 ;  /* 0x00000007ff047819 */ /* 0x000fc6000001160d */
[----:B------:R-:W0:Y:S04]  /*0060*/  SHFL.IDX PT, R2, R0, RZ, 0x1f ;  /* 0x00001fff00027589 */ /* 0x000e2800000e0000 */
[----:B------:R1:W2:Y:S01]  /*0070*/  SHFL.IDX PT, R5, R4, RZ, 0x1f ;  /* 0x00001fff04057589 */ /* 0x0002a200000e0000 */
[----:B0-----:R-:W-:-:S13]  /*0080*/  ISETP.NE.OR P0, PT, R2, RZ, !P0 ;  /* 0x000000ff0200720c */ /* 0x001fda0004705670 */
[----:B-12---:R-:W-:Y:S05]  /*0090*/  @P0 BRA `(.L_x_1) ;  /* 0x0000000000200947 */ /* 0x006fea0003800000 */
[----:B------:R-:W-:Y:S02]  /*00a0*/  ULDC.64 UR4, c[0x0][0x198] ;  /* 0x0000660000047ab9 */ /* 0x000fe40000000a00 */
[----:B------:R-:W-:Y:S02]  /*00b0*/  UIADD3 UR6, UP0, UR4, 0xf0, URZ ;  /* 0x000000f004067890 */ /* 0x000fe4000ff1e03f */
[----:B------:R-:W-:Y:S02]  /*00c0*/  UIADD3 UR4, UP1, UR4, 0x1f0, URZ ;  /* 0x000001f004047890 */ /* 0x000fe4000ff3e03f */
[----:B------:R-:W-:Y:S02]  /*00d0*/  UIADD3.X UR7, URZ, UR5, URZ, UP0, !UPT ;  /* 0x000000053f077290 */ /* 0x000fe400087fe43f */
[----:B------:R-:W-:-:S07]  /*00e0*/  UIADD3.X UR5, URZ, UR5, URZ, UP1, !UPT ;  /* 0x000000053f057290 */ /* 0x000fce0008ffe43f */
[----:B------:R0:W-:Y:S02]  /*00f0*/  UTMACCTL.PF [UR6] ;  /* 0x00000000060079b9 */ /* 0x0001e40008040000 */
[----:B------:R0:W-:Y:S02]  /*0100*/  UTMACCTL.PF [UR4] ;  /* 0x00000000040079b9 */ /* 0x0001e40008040000 */
[----:B0-----:R-:W-:Y:S01]  /*0110*/  NOP ;  /* 0x0000000000007918 */ /* 0x001fe20000000000 */
.L_x_1:
[----:B------:R-:W-:Y:S05]  /*0120*/  BSYNC B0 ;  /* 0x0000000000007941 */ /* 0x000fea0003800000 */
.L_x_0:
[----:B------:R-:W0:Y:S02]  /*0130*/  SHFL.IDX PT, R3, R0, RZ, 0x1f ;  /* 0x00001fff00037589 */ /* 0x000e2400000e0000 */
[----:B0-----:R-:W-:-:S13]  /*0140*/  ISETP.NE.AND P0, PT, R3, RZ, PT ;  /* 0x000000ff0300720c */ /* 0x001fda0003f05270 */
[----:B------:R-:W-:Y:S05]  /*0150*/  @P0 BRA `(.L_x_2) ;  /* 0x00000004006c0947 */ /* 0x000fea0003800000 */
[----:B------:R-:W-:Y:S01]  /*0160*/  ELECT P0, URZ, PT ;  /* 0x00000000003f782f */ /* 0x000fe20003800000 */
[----:B------:R-:W-:-:S12]  /*0170*/  BSSY B0, `(.L_x_2) ;  /* 0x0000059000007945 */ /* 0x000fd80003800000 */
[----:B------:R-:W-:Y:S05]  /*0180*/  @!P0 BRA `(.L_x_3) ;  /* 0x00000004005c8947 */ /* 0x000fea0003800000 */
[----:B------:R-:W0:Y:S01]  /*0190*/  S2UR UR8, SR_CgaCtaId ;  /* 0x00000000000879c3 */ /* 0x000e220000008800 */
[----:B------:R-:W-:Y:S01]  /*01a0*/  UMOV UR4, 0x400 ;  /* 0x0000040000047882 */ /* 0x000fe20000000000 */
[----:B------:R-:W-:Y:S01]  /*01b0*/  UMOV UR5, 0x1 ;  /* 0x0000000100057882 */ /* 0x000fe20000000000 */
[----:B------:R-:W-:Y:S02]  /*01c0*/  UMOV UR6, 0x80 ;  /* 0x0000008000067882 */ /* 0x000fe40000000000 */
[----:B------:R-:W-:-:S04]  /*01d0*/  UIADD3 UR6, -UR6, 0x100000, URZ ;  /* 0x0010000006067890 */ /* 0x000fc8000fffe13f */
[----:B------:R-:W-:Y:S02]  /*01e0*/  USHF.L.U32 UR7, UR6, 0xb, URZ ;  /* 0x0000000b06077899 */ /* 0x000fe4000800063f */
[----:B------:R-:W-:Y:S02]  /*01f0*/  USHF.L.U32 UR6, UR6, 0x1, URZ ;  /* 0x0000000106067899 */ /* 0x000fe4000800063f */
[----:B0-----:R-:W-:Y:S02]  /*0200*/  ULEA UR8, UR8, UR4, 0x18 ;  /* 0x0000000408087291 */ /* 0x001fe4000f8ec03f */
[----:B------:R-:W-:-:S04]  /*0210*/  UIADD3 UR4, -UR5, 0x100000, URZ ;  /* 0x0010000005047890 */ /* 0x000fc8000fffe13f */
[----:B------:R-:W-:Y:S02]  /*0220*/  USHF.L.U32 UR5, UR4, 0xb, URZ ;  /* 0x0000000b04057899 */ /* 0x000fe4000800063f */
[----:B------:R-:W-:Y:S01]  /*0230*/  USHF.L.U32 UR4, UR4, 0x1, URZ ;  /* 0x0000000104047899 */ /* 0x000fe2000800063f */
[----:B------:R-:W0:Y:S11]  /*0240*/  FENCE.VIEW.ASYNC.S ;  /* 0x00000000000073c6 */ /* 0x000e360000000000 */
[----:B0-----:R0:W1:Y:S01]  /*0250*/  SYNCS.EXCH.64 URZ, [UR8], UR4 ;  /* 0x00000004083f75b2 */ /* 0x0010620008000100 */
[----:B------:R0:W2:Y:S01]  /*0260*/  SYNCS.EXCH.64 URZ, [UR8+0x128], UR6 ;  /* 0x00012806083f75b2 */ /* 0x0000a20008000100 */
[----:B------:R0:W3:Y:S01]  /*0270*/  SYNCS.EXCH.64 URZ, [UR8+0x8], UR4 ;  /* 0x00000804083f75b2 */ /* 0x0000e20008000100 */
[----:B------:R0:W4:Y:S01]  /*0280*/  SYNCS.EXCH.64 URZ, [UR8+0x130], UR6 ;  /* 0x00013006083f75b2 */ /* 0x0001220008000100 */
[----:B------:R0:W0:Y:S01]  /*0290*/  SYNCS.EXCH.64 URZ, [UR8+0x10], UR4 ;  /* 0x00001004083f75b2 */ /* 0x0000220008000100 */
        /* <DEDUP_REMOVED lines=69> */
[----:B-1234-:R-:W-:Y:S01]  /*06f0*/  NOP ;  /* 0x0000000000007918 */ /* 0x01efe20000000000 */
.L_x_3:
[----:B0-----:R-:W-:Y:S05]  /*0700*/  BSYNC B0 ;  /* 0x0000000000007941 */ /* 0x001fea0003800000 */
.L_x_2:
[----:B------:R-:W0:Y:S01]  /*0710*/  SHFL.IDX PT, R6, R0, RZ, 0x1f ;  /* 0x00001fff00067589 */ /* 0x000e2200000e0000 */
[----:B------:R-:W-:Y:S01]  /*0720*/  ELECT P0, URZ, PT ;  /* 0x00000000003f782f */ /* 0x000fe20003800000 */
[----:B------:R-:W-:Y:S01]  /*0730*/  NOP ;  /* 0x0000000000007918 */ /* 0x000fe20000000000 */
[----:B------:R-:W-:Y:S01]  /*0740*/  ELECT P1, URZ, PT ;  /* 0x00000000003f782f */ /* 0x000fe20003820000 */
[----:B------:R1:W2:Y:S01]  /*0750*/  SHFL.IDX PT, R3, R0, RZ, 0x1f ;  /* 0x00001fff00037589 */ /* 0x0002a200000e0000 */
[----:B------:R-:W-:Y:S01]  /*0760*/  UMOV UR4, 0x20 ;  /* 0x0000002000047882 */ /* 0x000fe20000000000 */
[----:B------:R-:W-:Y:S01]  /*0770*/  UMOV UR11, 0x80 ;  /* 0x00000080000b7882 */ /* 0x000fe20000000000 */
[----:B------:R-:W-:Y:S01]  /*0780*/  NOP ;  /* 0x0000000000007918 */ /* 0x000fe20000000000 */
[----:B------:R-:W3:Y:S01]  /*0790*/  SHFL.IDX PT, R4, R4, RZ, 0x1f ;  /* 0x00001fff04047589 */ /* 0x000ee200000e0000 */
[C---:B------:R-:W-:Y:S01]  /*07a0*/  VIADD R33, R5.reuse, 0xffffffff ;  /* 0xffffffff05217836 */ /* 0x040fe20000000000 */
[----:B------:R-:W-:Y:S01]  /*07b0*/  ULDC.64 UR18, c[0x0][0x208] ;  /* 0x0000820000127ab9 */ /* 0x000fe20000000a00 */
[----:B------:R-:W-:-:S02]  /*07c0*/  ISETP.NE.AND P3, PT, R5, RZ, PT ;  /* 0x000000ff0500720c */ /* 0x000fc40003f65270 */
[----:B-1----:R-:W-:Y:S02]  /*07d0*/  SHF.R.S32.HI R0, RZ, 0x1f, R13 ;  /* 0x0000001fff007819 */ /* 0x002fe4000001140d */
[----:B------:R-:W-:Y:S02]  /*07e0*/  ISETP.GE.U32.AND P2, PT, R33, 0x2, PT ;  /* 0x000000022100780c */ /* 0x000fe40003f46070 */
[----:B------:R-:W-:-:S04]  /*07f0*/  LEA.HI R0, R0, R13, RZ, 0x7 ;  /* 0x0000000d00007211 */ /* 0x000fc800078f38ff */
[----:B------:R-:W-:Y:S02]  /*0800*/  LOP3.LUT R0, R0, 0xffffff80, RZ, 0xc0, !PT ;  /* 0xffffff8000007812 */ /* 0x000fe400078ec0ff */
[----:B0-----:R-:W-:-:S03]  /*0810*/  ISETP.NE.OR P0, PT, R6, RZ, !P0 ;  /* 0x000000ff0600720c */ /* 0x001fc60004705670 */
[----:B------:R-:W-:Y:S01]  /*0820*/  IMAD.IADD R11, R13, 0x1, -R0 ;  /* 0x000000010d0b7824 */ /* 0x000fe200078e0a00 */
[----:B--2---:R-:W-:Y:S02]  /*0830*/  ISETP.NE.OR P1, PT, R3, RZ, !P1 ;  /* 0x000000ff0300720c */ /* 0x004fe40004f25670 */
[----:B------:R-:W-:Y:S02]  /*0840*/  SHF.R.S32.HI R3, RZ, 0x1f, R2 ;  /* 0x0000001fff037819 */ /* 0x000fe40000011402 */
[----:B---3--:R-:W-:Y:S02]  /*0850*/  R2UR UR15, R4 ;  /* 0x00000000040f72ca */ /* 0x008fe400000e0000 */
[----:B------:R-:W-:-:S03]  /*0860*/  LEA.HI R3, R3, R2, RZ, 0x2 ;  /* 0x0000000203037211 */ /* 0x000fc600078f10ff */
[----:B------:R-:W-:Y:S01]  /*0870*/  VOTEU.ALL UP0, P0 ;  /* 0x00000000003f7886 */ /* 0x000fe20000000000 */
[----:B------:R-:W-:-:S03]  /*0880*/  LOP3.LUT R3, R3, 0xfffffffc, RZ, 0xc0, !PT ;  /* 0xfffffffc03037812 */ /* 0x000fc600078ec0ff */
[----:B------:R-:W-:Y:S01]  /*0890*/  VOTEU.ALL UP1, P1 ;  /* 0x00000000003f7886 */ /* 0x000fe20000820000 */
[----:B------:R-:W0:Y:S01]  /*08a0*/  @!UP0 S2UR UR7, SR_CgaCtaId ;  /* 0x00000000000789c3 */ /* 0x000e220000008800 */
[----:B------:R-:W-:Y:S01]  /*08b0*/  @!UP0 UMOV UR6, 0x400 ;  /* 0x0000040000068882 */ /* 0x000fe20000000000 */
[----:B------:R-:W-:-:S04]  /*08c0*/  @!UP0 UIADD3 UR4, -UR4, 0x100000, URZ ;  /* 0x0010000004048890 */ /* 0x000fc8000fffe13f */
[----:B------:R-:W-:Y:S02]  /*08d0*/  @!UP0 USHF.L.U32 UR5, UR4, 0xb, URZ ;  /* 0x0000000b04058899 */ /* 0x000fe4000800063f */
[----:B------:R-:W-:Y:S01]  /*08e0*/  @!UP0 USHF.L.U32 UR4, UR4, 0x1, URZ ;  /* 0x0000000104048899 */ /* 0x000fe2000800063f */
[----:B------:R-:W-:Y:S01]  /*08f0*/  IMAD.IADD R20, R2, 0x1, -R3 ;  /* 0x0000000102147824 */ /* 0x000fe200078e0a03 */
[----:B------:R-:W-:Y:S01]  /*0900*/  @!UP1 UMOV UR9, 0x400 ;  /* 0x0000040000099882 */ /* 0x000fe20000000000 */
[----:B------:R-:W-:Y:S01]  /*0910*/  VOTEU.ALL UP2, P1 ;  /* 0x00000000003f7886 */ /* 0x000fe20000840000 */
[----:B------:R-:W-:Y:S01]  /*0920*/  VOTEU.ALL UP3, P1 ;  /* 0x00000000003f7886 */ /* 0x000fe20000860000 */
[----:B------:R-:W-:Y:S01]  /*0930*/  VOTEU.ALL UP4, P1 ;  /* 0x00000000003f7886 */ /* 0x000fe20000880000 */
[----:B------:R-:W1:Y:S01]  /*0940*/  @!UP1 S2UR UR10, SR_CgaCtaId ;  /* 0x00000000000a99c3 */ /* 0x000e620000008800 */
[----:B------:R-:W-:Y:S01]  /*0950*/  VOTEU.ALL UP5, P1 ;  /* 0x00000000003f7886 */ /* 0x000fe200008a0000 */
[----:B0-----:R-:W-:-:S02]  /*0960*/  @!UP0 ULEA UR8, UR7, UR6, 0x18 ;  /* 0x0000000607088291 */ /* 0x001fc4000f8ec03f */
[----:B------:R-:W-:-:S04]  /*0970*/  @!UP1 UIADD3 UR6, -UR11, 0x100000, URZ ;  /* 0x001000000b069890 */ /* 0x000fc8000fffe13f */
[----:B------:R-:W-:Y:S02]  /*0980*/  @!UP1 USHF.L.U32 UR7, UR6, 0xb, URZ ;  /* 0x0000000b06079899 */ /* 0x000fe4000800063f */
[----:B------:R-:W-:Y:S01]  /*0990*/  @!UP1 USHF.L.U32 UR6, UR6, 0x1, URZ ;  /* 0x0000000106069899 */ /* 0x000fe2000800063f */
[----:B------:R-:W-:Y:S01]  /*09a0*/  VOTEU.ALL UP0, P0 ;  /* 0x00000000003f7886 */ /* 0x000fe20000000000 */
[----:B-1----:R-:W-:Y:S01]  /*09b0*/  @!UP1 ULEA UR9, UR10, UR9, 0x18 ;  /* 0x000000090a099291 */ /* 0x002fe2000f8ec03f */
[----:B------:R-:W-:Y:S02]  /*09c0*/  VOTEU.ALL UP1, P0 ;  /* 0x00000000003f7886 */ /* 0x000fe40000020000 */
[----:B------:R-:W-:Y:S01]  /*09d0*/  ULDC.64 UR10, c[0x0][0x598] ;  /* 0x00016600000a7ab9 */ /* 0x000fe20000000a00 */
[----:B------:R-:W-:Y:S01]  /*09e0*/  ISETP.NE.AND P0, PT, R20, 0x3, PT ;  /* 0x000000031400780c */ /* 0x000fe20003f05270 */
[----:B------:R-:W0:Y:S02]  /*09f0*/  FENCE.VIEW.ASYNC.S ;  /* 0x00000000000073c6 */ /* 0x000e240000000000 */
[----:B0-----:R0:W1:Y:S01]  /*0a00*/  @!UP0 SYNCS.EXCH.64 URZ, [UR8+0x280], UR4 ;  /* 0x00028004083f85b2 */ /* 0x0010620008000100 */
[----:B------:R-:W-:-:S02]  /*0a10*/  ISETP.NE.U32.AND P1, PT, RZ, UR10, PT ;  /* 0x0000000aff007c0c */ /* 0x000fc4000bf25070 */
[----:B------:R-:W-:Y:S02]  /*0a20*/  ISETP.EQ.OR P0, PT, R20, RZ, !P0 ;  /* 0x000000ff1400720c */ /* 0x000fe40004702670 */
[----:B------:R-:W-:Y:S02]  /*0a30*/  ISETP.NE.AND.EX P1, PT, RZ, UR11, PT, P1 ;  /* 0x0000000bff007c0c */ /* 0x000fe4000bf25310 */
[----:B------:R-:W-:-:S04]  /*0a40*/  ISETP.EQ.AND P0, PT, R5, RZ, P0 ;  /* 0x000000ff0500720c */ /* 0x000fc80000702270 */
[----:B------:R-:W-:-:S04]  /*0a50*/  SEL R7, RZ, 0x1, !P0 ;  /* 0x00000001ff077807 */ /* 0x000fc80004000000 */
[----:B------:R-:W-:Y:S01]  /*0a60*/  SEL R7, R7, 0x2, P2 ;  /* 0x0000000207077807 */ /* 0x000fe20001000000 */
[----:B------:R0:W1:Y:S01]  /*0a70*/  @!UP1 SYNCS.EXCH.64 URZ, [UR8+0x288], UR4 ;  /* 0x00028804083f95b2 */ /* 0x0000620008000100 */
[----:B------:R-:W-:Y:S01]  /*0a80*/  NOP ;  /* 0x0000000000007918 */ /* 0x000fe20000000000 */
[----:B------:R0:W1:Y:S01]  /*0a90*/  @!UP2 SYNCS.EXCH.64 URZ, [UR9+0x260], UR6 ;  /* 0x00026006093fa5b2 */ /* 0x0000620008000100 */
[----:B------:R0:W1:Y:S01]  /*0aa0*/  @!UP3 SYNCS.EXCH.64 URZ, [UR9+0x268], UR6 ;  /* 0x00026806093fb5b2 */ /* 0x0000620008000100 */
[----:B------:R0:W1:Y:S01]  /*0ab0*/  @!UP4 SYNCS.EXCH.64 URZ, [UR9+0x270], UR6 ;  /* 0x00027006093fc5b2 */ /* 0x0000620008000100 */
[----:B------:R0:W1:Y:S01]  /*0ac0*/  @!UP5 SYNCS.EXCH.64 URZ, [UR9+0x278], UR6 ;  /* 0x00027806093fd5b2 */ /* 0x0000620008000100 */
[----:B------:R-:W-:Y:S01]  /*0ad0*/  NOP ;  /* 0x0000000000007918 */ /* 0x000fe20000000000 */
[----:B-1----:R-:W-:Y:S06]  /*0ae0*/  BAR.SYNC.DEFER_BLOCKING 0x0 ;  /* 0x0000000000007b1d */ /* 0x002fec0000010000 */
[----:B0-----:R-:W-:Y:S05]  /*0af0*/  @!P1 BRA `(.L_x_4) ;  /* 0x00000000001c9947 */ /* 0x001fea0003800000 */
[----:B------:R-:W0:Y:S02]  /*0b00*/  LDC.64 R2, c[0x0][0x598] ;  /* 0x00016600ff027b82 */ /* 0x000e240000000a00 */
[----:B0-----:R-:W2:Y:S02]  /*0b10*/  LDG.E.64 R2, desc[UR18][R2.64] ;  /* 0x0000001202027981 */ /* 0x001ea4000c1e1b00 */
[----:B--2---:R-:W-:-:S04]  /*0b20*/  ISETP.NE.U32.AND P0, PT, R2, RZ, PT ;  /* 0x000000ff0200720c */ /* 0x004fc80003f05070 */
[----:B------:R-:W-:-:S13]  /*0b30*/  ISETP.NE.AND.EX P0, PT, R3, RZ, PT, P0 ;  /* 0x000000ff0300720c */ /* 0x000fda0003f05300 */
[----:B------:R-:W-:Y:S05]  /*0b40*/  @!P0 BRA `(.L_x_4) ;  /* 0x0000000000088947 */ /* 0x000fea0003800000 */
[----:B------:R2:W5:Y:S01]  /*0b50*/  LD.E R10, desc[UR18][R2.64] ;  /* 0x00000012020a7980 */ /* 0x000562000c101900 */
[----:B------:R-:W-:Y:S05]  /*0b60*/  BRA `(.L_x_5) ;  /* 0x0000000000207947 */ /* 0x000fea0003800000 */
.L_x_4:
[----:B------:R-:W-:Y:S02]  /*0b70*/  ULDC.64 UR4, c[0x0][0x588] ;  /* 0x0001620000047ab9 */ /* 0x000fe40000000a00 */
[----:B------:R-:W-:-:S04]  /*0b80*/  ISETP.NE.U32.AND P0, PT, RZ, UR4, PT ;  /* 0x00000004ff007c0c */ /* 0x000fc8000bf05070 */
[----:B------:R-:W-:-:S13]  /*0b90*/  ISETP.NE.AND.EX P0, PT, RZ, UR5, PT, P0 ;  /* 0x00000005ff007c0c */ /* 0x000fda000bf05300 */
[----:B------:R-:W-:Y:S05]  /*0ba0*/  @!P0 BRA `(.L_x_6) ;  /* 0x00000000000c8947 */ /* 0x000fea0003800000 */
[----:B------:R-:W0:Y:S02]  /*0bb0*/  LDC.64 R2, c[0x0][0x588] ;  /* 0x00016200ff027b82 */ /* 0x000e240000000a00 */
[----:B0-----:R0:W5:Y:S01]  /*0bc0*/  LDG.E R10, desc[UR18][R2.64] ;  /* 0x00000012020a7981 */ /* 0x001162000c1e1900 */
[----:B------:R-:W-:Y:S05]  /*0bd0*/  BRA `(.L_x_5) ;  /* 0x0000000000047947 */ /* 0x000fea0003800000 */
.L_x_6:
[----:B------:R-:W1:Y:S02]  /*0be0*/  LDC R10, c[0x0][0x580] ;  /* 0x00016000ff0a7b82 */ /* 0x000e640000000800 */
.L_x_5:
[----:B------:R-:W-:Y:S02]  /*0bf0*/  ULDC.64 UR4, c[0x0][0x5a0] ;  /* 0x0001680000047ab9 */ /* 0x000fe40000000a00 */
[----:B------:R-:W-:-:S04]  /*0c00*/  ISETP.NE.U32.AND P0, PT, RZ, UR4, PT ;  /* 0x00000004ff007c0c */ /* 0x000fc8000bf05070 */
[----:B------:R-:W-:-:S13]  /*0c10*/  ISETP.NE.AND.EX P0, PT, RZ, UR5, PT, P0 ;  /* 0x00000005ff007c0c */ /* 0x000fda000bf05300 */
[----:B------:R-:W-:Y:S05]  /*0c20*/  @!P0 BRA `(.L_x_7) ;  /* 0x00000000001c8947 */ /* 0x000fea0003800000 */
[----:B0-2---:R-:W0:Y:S02]  /*0c30*/  LDC.64 R2, c[0x0][0x5a0] ;  /* 0x00016800ff027b82 */ /* 0x005e240000000a00 */
[----:B0-----:R-:W2:Y:S02]  /*0c40*/  LDG.E.64 R2, desc[UR18][R2.64] ;  /* 0x0000001202027981 */ /* 0x001ea4000c1e1b00 */
[----:B--2---:R-:W-:-:S04]  /*0c50*/  ISETP.NE.U32.AND P0, PT, R2, RZ, PT ;  /* 0x000000ff0200720c */ /* 0x004fc80003f05070 */
[----:B------:R-:W-:-:S13]  /*0c60*/  ISETP.NE.AND.EX P0, PT, R3, RZ, PT, P0 ;  /* 0x000000ff0300720c */ /* 0x000fda0003f05300 */
[----:B------:R-:W-:Y:S05]  /*0c70*/  @!P0 BRA `(.L_x_7) ;  /* 0x0000000000088947 */ /* 0x000fea0003800000 */
[----:B------:R0:W5:Y:S01]  /*0c80*/  LD.E R12, desc[UR18][R2.64] ;  /* 0x00000012020c7980 */ /* 0x000162000c101900 */
[----:B------:R-:W-:Y:S05]  /*0c90*/  BRA `(.L_x_8) ;  /* 0x0000000000207947 */ /* 0x000fea0003800000 */
.L_x_7:
[----:B------:R-:W-:Y:S02]  /*0ca0*/  ULDC.64 UR4, c[0x0][0x590] ;  /* 0x0001640000047ab9 */ /* 0x000fe40000000a00 */
[----:B------:R-:W-:-:S04]  /*0cb0*/  ISETP.NE.U32.AND P0, PT, RZ, UR4, PT ;  /* 0x00000004ff007c0c */ /* 0x000fc8000bf05070 */
[----:B------:R-:W-:-:S13]  /*0cc0*/  ISETP.NE.AND.EX P0, PT, RZ, UR5, PT, P0 ;  /* 0x00000005ff007c0c */ /* 0x000fda000bf05300 */
[----:B------:R-:W-:Y:S05]  /*0cd0*/  @!P0 BRA `(.L_x_9) ;  /* 0x00000000000c8947 */ /* 0x000fea0003800000 */
[----:B0-2---:R-:W0:Y:S02]  /*0ce0*/  LDC.64 R2, c[0x0][0x590] ;  /* 0x00016400ff027b82 */ /* 0x005e240000000a00 */
[----:B0-----:R4:W5:Y:S01]  /*0cf0*/  LDG.E R12, desc[UR18][R2.64] ;  /* 0x00000012020c7981 */ /* 0x001962000c1e1900 */
[----:B------:R-:W-:Y:S05]  /*0d00*/  BRA `(.L_x_8) ;  /* 0x0000000000047947 */ /* 0x000fea0003800000 */
.L_x_9:
[----:B------:R-:W3:Y:S02]  /*0d10*/  LDC R12, c[0x0][0x584] ;  /* 0x00016100ff0c7b82 */ /* 0x000ee40000000800 */
.L_x_8:
[----:B------:R-:W1:Y:S01]  /*0d20*/  LDC R0, c[0x0][0x65c] ;  /* 0x00019700ff007b82 */ /* 0x000e620000000800 */
[----:B------:R-:W0:Y:S01]  /*0d30*/  S2R R21, SR_CTAID.Y ;  /* 0x0000000000157919 */ /* 0x000e220000002600 */
[----:B------:R-:W-:Y:S01]  /*0d40*/  ULDC UR8, c[0x0][0x28c] ;  /* 0x0000a30000087ab9 */ /* 0x000fe20000000800 */
[----:B------:R-:W-:Y:S01]  /*0d50*/  ISETP.NE.AND P0, PT, R5, 0x2, PT ;  /* 0x000000020500780c */ /* 0x000fe20003f05270 */
[----:B------:R-:W-:Y:S01]  /*0d60*/  UIADD3 UR8, UR8, 0x1f, URZ ;  /* 0x0000001f08087890 */ /* 0x000fe2000fffe03f */
[----:B------:R-:W3:Y:S01]  /*0d70*/  S2R R14, SR_CTAID.X ;  /* 0x00000000000e7919 */ /* 0x000ee20000002500 */
[----:B------:R-:W-:Y:S01]  /*0d80*/  UMOV UR5, URZ ;  /* 0x0000003f00057c82 */ /* 0x000fe20008000000 */
[----:B------:R-:W-:Y:S01]  /*0d90*/  UMOV UR4, URZ ;  /* 0x0000003f00047c82 */ /* 0x000fe20008000000 */
[----:B------:R-:W-:-:S04]  /*0da0*/  USHF.R.S32.HI UR9, URZ, 0x1f, UR8 ;  /* 0x0000001f3f097899 */ /* 0x000fc80008011408 */
[----:B------:R-:W-:-:S04]  /*0db0*/  ULEA.HI UR9, UR9, UR8, URZ, 0x5 ;  /* 0x0000000809097291 */ /* 0x000fc8000f8f283f */
[----:B------:R-:W-:Y:S01]  /*0dc0*/  USHF.R.S32.HI UR13, URZ, 0x5, UR9 ;  /* 0x000000053f0d7899 */ /* 0x000fe20008011409 */
[----:B-1----:R-:W-:-:S13]  /*0dd0*/  ISETP.NE.AND P2, PT, R0, 0x1, PT ;  /* 0x000000010000780c */ /* 0x002fda0003f45270 */
[----:B------:R-:W3:Y:S01]  /*0de0*/  @P2 LDC R15, c[0x0][0x10] ;  /* 0x00000400ff0f2b82 */ /* 0x000ee20000000800 */
[----:B0-2-4-:R-:W-:Y:S02]  /*0df0*/  @P2 IMAD.MOV.U32 R2, RZ, RZ, R21 ;  /* 0x000000ffff022224 */ /* 0x015fe400078e0015 */
[----:B------:R-:W-:Y:S02]  /*0e00*/  @P2 IMAD.MOV.U32 R3, RZ, RZ, RZ ;  /* 0x000000ffff032224 */ /* 0x000fe400078e00ff */
[----:B------:R-:W-:-:S03]  /*0e10*/  @P2 IMAD.MOV.U32 R5, RZ, RZ, RZ ;  /* 0x000000ffff052224 */ /* 0x000fc600078e00ff */
[----:B------:R-:W0:Y:S01]  /*0e20*/  @!P2 LDC R9, c[0x0][0xc] ;  /* 0x00000300ff09ab82 */ /* 0x000e220000000800 */
[----:B------:R-:W-:Y:S01]  /*0e30*/  ULDC UR6, c[0x0][0xc] ;  /* 0x0000030000067ab9 */ /* 0x000fe20000000800 */
[----:B------:R-:W-:Y:S02]  /*0e40*/  ULDC UR7, c[0x0][0x10] ;  /* 0x0000040000077ab9 */ /* 0x000fe40000000800 */
[----:B------:R-:W-:-:S04]  /*0e50*/  UIMAD.WIDE.U32 UR6, UR6, UR7, URZ ;  /* 0x00000007060672a5 */ /* 0x000fc8000f8e003f */
[----:B------:R-:W1:Y:S01]  /*0e60*/  LDC R8, c[0x0][0x14] ;  /* 0x00000500ff087b82 */ /* 0x000e620000000800 */
[----:B---3--:R-:W-:-:S04]  /*0e70*/  @P2 IMAD.WIDE.U32 R2, R14, R15, R2 ;  /* 0x0000000f0e022225 */ /* 0x008fc800078e0002 */
[----:B------:R-:W-:Y:S02]  /*0e80*/  IMAD.MOV.U32 R15, RZ, RZ, RZ ;  /* 0x000000ffff0f7224 */ /* 0x000fe400078e00ff */
[----:B------:R-:W-:Y:S02]  /*0e90*/  @P2 IMAD.IADD R3, R3, 0x1, R5 ;  /* 0x0000000103032824 */ /* 0x000fe400078e0205 */
[----:B0-----:R-:W-:-:S04]  /*0ea0*/  @!P2 IMAD.WIDE.U32 R4, R9, R21, R14 ;  /* 0x000000150904a225 */ /* 0x001fc800078e000e */
[----:B------:R-:W-:Y:S02]  /*0eb0*/  @!P2 IMAD.MOV.U32 R2, RZ, RZ, R4 ;  /* 0x000000ffff02a224 */ /* 0x000fe400078e0004 */
[----:B------:R-:W-:Y:S02]  /*0ec0*/  @!P2 IMAD.MOV.U32 R3, RZ, RZ, R5 ;  /* 0x000000ffff03a224 */ /* 0x000fe400078e0005 */
[C---:B-1----:R-:W-:Y:S02]  /*0ed0*/  IMAD R17, R8.reuse, UR7, RZ ;  /* 0x0000000708117c24 */ /* 0x042fe4000f8e02ff */
[----:B------:R-:W-:Y:S01]  /*0ee0*/  IMAD.WIDE.U32 R8, R8, UR6, RZ ;  /* 0x0000000608087c25 */ /* 0x000fe2000f8e00ff */
[----:B------:R-:W-:-:S03]  /*0ef0*/  ULDC.64 UR6, c[0x0][0x650] ;  /* 0x0001940000067ab9 */ /* 0x000fc60000000a00 */
[----:B------:R-:W-:Y:S01]  /*0f00*/  IMAD.IADD R0, R9, 0x1, R17 ;  /* 0x0000000109007824 */ /* 0x000fe200078e0211 */
[----:B------:R-:W-:Y:S06]  /*0f10*/  @P0 BRA `(.L_x_10) ;  /* 0x0000000000280947 */ /* 0x000fec0003800000 */
[----:B------:R-:W-:Y:S01]  /*0f20*/  UIMAD.WIDE.U32 UR4, UR13, -0x45306eb3, URZ ;  /* 0xbacf914d0d0478a5 */ /* 0x000fe2000f8e003f */
[----:B------:R-:W-:Y:S01]  /*0f30*/  IADD3 R2, P0, R2, R8, RZ ;  /* 0x0000000802027210 */ /* 0x000fe20007f1e0ff */
[----:B------:R-:W-:Y:S02]  /*0f40*/  UISETP.GE.U32.AND UP0, UPT, UR13, 0x25, UPT ;  /* 0x000000250d00788c */ /* 0x000fe4000bf06070 */
[----:B------:R-:W-:Y:S02]  /*0f50*/  UIADD3 UR4, -UR5, UR13, URZ ;  /* 0x0000000d05047290 */ /* 0x000fe4000fffe13f */
[----:B------:R-:W-:Y:S02]  /*0f60*/  IMAD.X R3, R0, 0x1, R3, P0 ;  /* 0x0000000100037824 */ /* 0x000fe400000e0603 */
[----:B------:R-:W-:-:S04]  /*0f70*/  ULEA.HI UR4, UR4, UR5, URZ, 0x1f ;  /* 0x0000000504047291 */ /* 0x000fc8000f8ff83f */
[----:B------:R-:W-:-:S03]  /*0f80*/  USHF.R.U32.HI UR5, URZ, 0x5, UR4 ;  /* 0x000000053f057899 */ /* 0x000fc60008011604 */
[----:B------:R-:W-:Y:S01]  /*0f90*/  UMOV UR4, URZ ;  /* 0x0000003f00047c82 */ /* 0x000fe20008000000 */
[----:B------:R-:W-:Y:S02]  /*0fa0*/  @UP0 ULOP3.LUT UR4, UR5, 0x1, URZ, 0xc0, !UPT ;  /* 0x0000000105040892 */ /* 0x000fe4000f8ec03f */
[----:B------:R-:W-:-:S12]  /*0fb0*/  UIMAD UR5, UR5, -0x25, UR13 ;  /* 0xffffffdb050578a4 */ /* 0x000fd8000f8e020d */
.L_x_10:
[----:B------:R-:W-:Y:S01]  /*0fc0*/  ISETP.GE.U32.AND P0, PT, R2, UR6, PT ;  /* 0x0000000602007c0c */ /* 0x000fe2000bf06070 */
[----:B------:R-:W-:Y:S01]  /*0fd0*/  IMAD.MOV.U32 R6, RZ, RZ, -0x1 ;  /* 0xffffffffff067424 */ /* 0x000fe200078e00ff */
[----:B------:R-:W-:Y:S01]  /*0fe0*/  PRMT R16, RZ, 0x7610, R16 ;  /* 0x00007610ff107816 */ /* 0x000fe20000000010 */
[----:B------:R-:W-:Y:S01]  /*0ff0*/  IMAD.MOV.U32 R5, RZ, RZ, -0x1 ;  /* 0xffffffffff057424 */ /* 0x000fe200078e00ff */
[----:B------:R-:W-:Y:S01]  /*1000*/  ISETP.GE.U32.AND.EX P0, PT, R3, UR7, PT, P0 ;  /* 0x0000000703007c0c */ /* 0x000fe2000bf06100 */
[----:B------:R-:W-:-:S12]  /*1010*/  IMAD.MOV.U32 R4, RZ, RZ, -0x1 ;  /* 0xffffffffff047424 */ /* 0x000fd800078e00ff */
[----:B------:R-:W-:Y:S05]  /*1020*/  @P0 BRA `(.L_x_11) ;  /* 0x00000004005c0947 */ /* 0x000fea0003800000 */
[----:B------:R-:W0:Y:S01]  /*1030*/  LDC.64 R24, c[0x0][0x628] ;  /* 0x00018a00ff187b82 */ /* 0x000e220000000a00 */
[----:B------:R-:W-:Y:S02]  /*1040*/  IMAD.MOV.U32 R4, RZ, RZ, R2 ;  /* 0x000000ffff047224 */ /* 0x000fe400078e0002 */
[----:B------:R-:W-:-:S05]  /*1050*/  IMAD.MOV.U32 R5, RZ, RZ, R3 ;  /* 0x000000ffff057224 */ /* 0x000fca00078e0003 */
[----:B------:R-:W1:Y:S08]  /*1060*/  LDC R6, c[0x0][0x630] ;  /* 0x00018c00ff067b82 */ /* 0x000e700000000800 */
[----:B------:R-:W2:Y:S01]  /*1070*/  LDC.64 R26, c[0x0][0x620] ;  /* 0x00018800ff1a7b82 */ /* 0x000ea20000000a00 */
[----:B0-----:R-:W-:-:S04]  /*1080*/  ISETP.NE.U32.AND P0, PT, R24, RZ, PT ;  /* 0x000000ff1800720c */ /* 0x001fc80003f05070 */
[----:B------:R-:W-:-:S13]  /*1090*/  ISETP.NE.AND.EX P0, PT, R25, RZ, PT, P0 ;  /* 0x000000ff1900720c */ /* 0x000fda0003f05300 */
[----:B-12---:R-:W-:Y:S05]  /*10a0*/  @!P0 BRA `(.L_x_12) ;  /* 0x0000000000288947 */ /* 0x006fea0003800000 */
[----:B------:R-:W0:Y:S02]  /*10b0*/  LDC R19, c[0x0][0x634] ;  /* 0x00018d00ff137b82 */ /* 0x000e240000000800 */
[----:B0-----:R-:W-:-:S05]  /*10c0*/  IADD3 R19, P0, R2, R19, RZ ;  /* 0x0000001302137210 */ /* 0x001fca0007f1e0ff */
[----:B------:R-:W-:-:S04]  /*10d0*/  IMAD.X R23, RZ, RZ, R3, P0 ;  /* 0x000000ffff177224 */ /* 0x000fc800000e0603 */
[----:B------:R-:W-:-:S04]  /*10e0*/  IMAD.WIDE.U32 R4, R23, R24, RZ ;  /* 0x0000001817047225 */ /* 0x000fc800078e00ff */
[----:B------:R-:W-:-:S04]  /*10f0*/  IMAD.WIDE.U32 R16, P0, R19, R25, R4 ;  /* 0x0000001913107225 */ /* 0x000fc80007800004 */
[----:B------:R-:W-:-:S04]  /*1100*/  IMAD.WIDE.U32 R4, R19, R24, RZ ;  /* 0x0000001813047225 */ /* 0x000fc800078e00ff */
[----:B------:R-:W-:Y:S01]  /*1110*/  IMAD.X R19, RZ, RZ, RZ, P0 ;  /* 0x000000ffff137224 */ /* 0x000fe200000e06ff */
[----:B------:R-:W-:Y:S01]  /*1120*/  IADD3 RZ, P0, R5, R16, RZ ;  /* 0x0000001005ff7210 */ /* 0x000fe20007f1e0ff */
[----:B------:R-:W-:-:S04]  /*1130*/  IMAD.MOV.U32 R18, RZ, RZ, R17 ;  /* 0x000000ffff127224 */ /* 0x000fc800078e0011 */
[----:B------:R-:W-:-:S08]  /*1140*/  IMAD.WIDE.U32.X R4, R23, R25, R18, P0 ;  /* 0x0000001917047225 */ /* 0x000fd000000e0412 */
.L_x_12:
[--C-:B------:R-:W-:Y:S01]  /*1150*/  SHF.R.U64 R32, R4, R6, R5.reuse ;  /* 0x0000000604207219 */ /* 0x100fe20000001205 */
[----:B------:R-:W0:Y:S01]  /*1160*/  LDC.64 R28, c[0x0][0x640] ;  /* 0x00019000ff1c7b82 */ /* 0x000e220000000a00 */
[----:B------:R-:W-:Y:S01]  /*1170*/  I2FP.F32.U32 R4, R14 ;  /* 0x0000000e00047245 */ /* 0x000fe20000201000 */
[----:B------:R-:W-:Y:S01]  /*1180*/  ULDC UR6, c[0x0][0x150] ;  /* 0x0000540000067ab9 */ /* 0x000fe20000000800 */
[----:B------:R-:W-:Y:S02]  /*1190*/  SHF.R.U32.HI R5, RZ, R6, R5 ;  /* 0x00000006ff057219 */ /* 0x000fe40000011605 */
[----:B------:R-:W-:Y:S01]  /*11a0*/  IADD3 R17, P0, RZ, -R32, RZ ;  /* 0x80000020ff117210 */ /* 0x000fe20007f1e0ff */
[----:B------:R-:W-:Y:S01]  /*11b0*/  FMUL R6, R4, UR6 ;  /* 0x0000000604067c20 */ /* 0x000fe20008400000 */
[----:B------:R-:W-:Y:S01]  /*11c0*/  ULDC UR6, c[0x0][0x154] ;  /* 0x0000550000067ab9 */ /* 0x000fe20000000800 */
[----:B------:R-:W1:Y:S02]  /*11d0*/  LDC R18, c[0x0][0x618] ;  /* 0x00018600ff127b82 */ /* 0x000e640000000800 */
[----:B------:R-:W-:-:S02]  /*11e0*/  IMAD.X R19, RZ, RZ, ~R5, P0 ;  /* 0x000000ffff137224 */ /* 0x000fc400000e0e05 */
[----:B------:R-:W2:Y:S01]  /*11f0*/  F2I.U32.TRUNC.NTZ R6, R6 ;  /* 0x0000000600067305 */ /* 0x000ea2000020f000 */
[----:B------:R-:W-:-:S03]  /*1200*/  IMAD.WIDE.U32 R4, R17, R26, R2 ;  /* 0x0000001a11047225 */ /* 0x000fc600078e0002 */
[----:B------:R-:W3:Y:S01]  /*1210*/  LDC R15, c[0x0][0x144] ;  /* 0x00005100ff0f7b82 */ /* 0x000ee20000000800 */
[----:B------:R-:W-:-:S04]  /*1220*/  IMAD R16, R19, R26, RZ ;  /* 0x0000001a13107224 */ /* 0x000fc800078e02ff */
[----:B------:R-:W-:-:S03]  /*1230*/  IMAD R17, R17, R27, R16 ;  /* 0x0000001b11117224 */ /* 0x000fc600078e0210 */
[----:B------:R-:W4:Y:S01]  /*1240*/  LDC R22, c[0x0][0x608] ;  /* 0x00018200ff167b82 */ /* 0x000f220000000800 */
[----:B------:R-:W-:Y:S01]  /*1250*/  IMAD.IADD R17, R5, 0x1, R17 ;  /* 0x0000000105117824 */ /* 0x000fe200078e0211 */
[----:B0-----:R-:W-:Y:S01]  /*1260*/  ISETP.NE.U32.AND P0, PT, R28, RZ, PT ;  /* 0x000000ff1c00720c */ /* 0x001fe20003f05070 */
[----:B--2---:R-:W-:-:S03]  /*1270*/  IMAD.MOV R5, RZ, RZ, -R6 ;  /* 0x000000ffff057224 */ /* 0x004fc600078e0a06 */
[----:B------:R-:W-:Y:S02]  /*1280*/  ISETP.NE.AND.EX P0, PT, R29, RZ, PT, P0 ;  /* 0x000000ff1d00720c */ /* 0x000fe40003f05300 */
[----:B------:R-:W0:Y:S01]  /*1290*/  LDC R19, c[0x0][0x658] ;  /* 0x00019600ff137b82 */ /* 0x000e220000000800 */
[-CC-:B-1----:R-:W-:Y:S02]  /*12a0*/  SHF.R.U64 R26, R4, R18.reuse, R17.reuse ;  /* 0x00000012041a7219 */ /* 0x182fe40000001211 */
[----:B------:R-:W-:Y:S02]  /*12b0*/  I2FP.F32.U32 R4, R21 ;  /* 0x0000001500047245 */ /* 0x000fe40000201000 */
[----:B------:R-:W-:Y:S01]  /*12c0*/  SHF.R.U32.HI R17, RZ, R18, R17 ;  /* 0x00000012ff117219 */ /* 0x000fe20000011611 */
[----:B------:R-:W-:Y:S02]  /*12d0*/  IMAD.MOV.U32 R18, RZ, RZ, 0x1 ;  /* 0x00000001ff127424 */ /* 0x000fe400078e00ff */
[----:B------:R-:W1:Y:S01]  /*12e0*/  LDC R24, c[0x0][0x148] ;  /* 0x00005200ff187b82 */ /* 0x000e620000000800 */
[----:B---3--:R-:W-:-:S02]  /*12f0*/  IMAD R6, R15, R5, R14 ;  /* 0x000000050f067224 */ /* 0x008fc400078e020e */
[----:B------:R-:W-:Y:S01]  /*1300*/  FMUL R5, R4, UR6 ;  /* 0x0000000604057c20 */ /* 0x000fe20008400000 */
[----:B------:R-:W-:-:S04]  /*1310*/  IMAD.MOV.U32 R4, RZ, RZ, -0x1 ;  /* 0xffffffffff047424 */ /* 0x000fc800078e00ff */
[----:B------:R-:W2:Y:S01]  /*1320*/  LDC R25, c[0x0][0x600] ;  /* 0x00018000ff197b82 */ /* 0x000ea20000000800 */
[-CC-:B----4-:R-:W-:Y:S02]  /*1330*/  SHF.R.U64 R34, R26, R22.reuse, R17.reuse ;  /* 0x000000161a227219 */ /* 0x190fe40000001211 */
[----:B------:R-:W-:Y:S02]  /*1340*/  SHF.R.U32.HI R14, RZ, R22, R17 ;  /* 0x00000016ff0e7219 */ /* 0x000fe40000011611 */
[----:B------:R3:W4:Y:S03]  /*1350*/  F2I.U32.TRUNC.NTZ R22, R5 ;  /* 0x0000000500167305 */ /* 0x000726000020f000 */
[----:B------:R-:W1:Y:S01]  /*1360*/  LDC R27, c[0x0][0x648] ;  /* 0x00019200ff1b7b82 */ /* 0x000e620000000800 */
[-C--:B0-----:R-:W-:Y:S02]  /*1370*/  SHF.R.U64 R36, R34, R19.reuse, R14 ;  /* 0x0000001322247219 */ /* 0x081fe4000000120e */
[----:B------:R-:W-:-:S02]  /*1380*/  SHF.L.U32 R4, R4, R19, RZ ;  /* 0x0000001304047219 */ /* 0x000fc400000006ff */
[-C--:B------:R-:W-:Y:S02]  /*1390*/  SHF.R.U32.HI R14, RZ, R19.reuse, R14 ;  /* 0x00000013ff0e7219 */ /* 0x080fe4000001160e */
[----:B------:R-:W-:Y:S01]  /*13a0*/  SHF.L.U32 R18, R18, R19, RZ ;  /* 0x0000001312127219 */ /* 0x000fe200000006ff */
[----:B------:R-:W0:Y:S01]  /*13b0*/  LDC R31, c[0x0][0x638] ;  /* 0x00018e00ff1f7b82 */ /* 0x000e220000000800 */
[----:B------:R-:W-:Y:S01]  /*13c0*/  LOP3.LUT R19, RZ, R4, RZ, 0x33, !PT ;  /* 0x00000004ff137212 */ /* 0x000fe200078e33ff */
[----:B------:R-:W-:Y:S02]  /*13d0*/  IMAD.MOV.U32 R4, RZ, RZ, R36 ;  /* 0x000000ffff047224 */ /* 0x000fe400078e0024 */
[----:B---3--:R-:W-:-:S04]  /*13e0*/  IMAD.MOV.U32 R5, RZ, RZ, R14 ;  /* 0x000000ffff057224 */ /* 0x008fc800078e000e */
[----:B------:R-:W3:Y:S01]  /*13f0*/  LDC R30, c[0x0][0x610] ;  /* 0x00018400ff1e7b82 */ /* 0x000ee20000000800 */
[----:B----4-:R-:W-:Y:S05]  /*1400*/  @!P0 BRA `(.L_x_13) ;  /* 0x0000000000288947 */ /* 0x010fea0003800000 */
[----:B------:R-:W4:Y:S02]  /*1410*/  LDC R17, c[0x0][0x64c] ;  /* 0x00019300ff117b82 */ /* 0x000f240000000800 */
[----:B----4-:R-:W-:-:S05]  /*1420*/  IADD3 R17, P0, R36, R17, RZ ;  /* 0x0000001124117210 */ /* 0x010fca0007f1e0ff */
        /* <DEDUP_REMOVED lines=8> */
.L_x_13:
[----:B-1----:R-:W-:Y:S01]  /*14b0*/  SHF.R.U64 R4, R4, R27, R5 ;  /* 0x0000001b04047219 */ /* 0x002fe20000001205 */
[----:B--2---:R-:W-:Y:S01]  /*14c0*/  VIADD R5, R25, 0xffffffff ;  /* 0xffffffff19057836 */ /* 0x004fe20000000000 */
[----:B------:R-:W-:Y:S01]  /*14d0*/  LOP3.LUT R19, R34, R19, RZ, 0xc0, !PT ;  /* 0x0000001322137212 */ /* 0x000fe200078ec0ff */
[----:B------:R-:W-:Y:S02]  /*14e0*/  IMAD.MOV R22, RZ, RZ, -R22 ;  /* 0x000000ffff167224 */ /* 0x000fe400078e0a16 */
[----:B------:R-:W-:Y:S01]  /*14f0*/  IMAD.MOV R14, RZ, RZ, -R4 ;  /* 0x000000ffff0e7224 */ /* 0x000fe200078e0a04 */
[----:B------:R-:W-:Y:S01]  /*1500*/  LOP3.LUT R5, R26, R5, RZ, 0xc0, !PT ;  /* 0x000000051a057212 */ /* 0x000fe200078ec0ff */
[----:B------:R-:W-:Y:S02]  /*1510*/  IMAD R19, R18, R4, R19 ;  /* 0x0000000412137224 */ /* 0x000fe400078e0213 */
[----:B------:R-:W-:Y:S02]  /*1520*/  @P2 IMAD R6, R24, R22, R21 ;  /* 0x0000001618062224 */ /* 0x000fe400078e0215 */
[----:B0-----:R-:W-:-:S02]  /*1530*/  IMAD R4, R14, R31, R36 ;  /* 0x0000001f0e047224 */ /* 0x001fc400078e0224 */
[----:B---3--:R-:W-:Y:S02]  /*1540*/  IMAD R6, R19, R30, R6 ;  /* 0x0000001e13067224 */ /* 0x008fe400078e0206 */
[----:B------:R-:W-:Y:S02]  /*1550*/  IMAD R15, R4, R25, R5 ;  /* 0x00000019040f7224 */ /* 0x000fe400078e0205 */
[----:B------:R-:W-:Y:S02]  /*1560*/  IMAD.MOV.U32 R16, RZ, RZ, 0x1 ;  /* 0x00000001ff107424 */ /* 0x000fe400078e00ff */
[----:B------:R-:W-:Y:S01]  /*1570*/  IMAD.MOV.U32 R4, RZ, RZ, R32 ;  /* 0x000000ffff047224 */ /* 0x000fe200078e0020 */
[----:B------:R-:W-:Y:S02]  /*1580*/  SEL R5, R15, R6, !P2 ;  /* 0x000000060f057207 */ /* 0x000fe40005000000 */
[----:B------:R-:W-:-:S07]  /*1590*/  SEL R6, R6, R15, !P2 ;  /* 0x0000000f06067207 */ /* 0x000fce0005000000 */
.L_x_11:
[----:B------:R-:W-:Y:S05]  /*15a0*/  @!P3 BRA `(.L_x_14) ;  /* 0x0000006c0040b947 */ /* 0x000fea0003800000 */
[----:B------:R-:W-:-:S13]  /*15b0*/  ISETP.GT.U32.AND P0, PT, R33, 0x1, PT ;  /* 0x000000012100780c */ /* 0x000fda0003f04070 */
[----:B------:R-:W-:Y:S05]  /*15c0*/  @P0 EXIT ;  /* 0x000000000000094d */ /* 0x000fea0003800000 */
.L_x_15:
[----:B------:R-:W-:-:S08]  /*15d0*/  NOP ;  /* 0x0000000000007918 */ /* 0x000fd00000000000 */
[----:B------:R-:W0:Y:S02]  /*15e0*/  USETMAXREG.TRY_ALLOC.CTAPOOL UP0, 0xe8 ;  /* 0x000000e8000079c8 */ /* 0x000e240008000600 */
[----:B0-----:R-:W-:-:S13]  /*15f0*/  PLOP3.LUT P0, PT, PT, PT, UP0, 0x80, 0x0 ;  /* 0x000000000000781c */ /* 0x001fda0003f0f008 */
[----:B------:R-:W-:Y:S05]  /*1600*/  @!P0 BRA `(.L_x_15) ;  /* 0xfffffffc00f08947 */ /* 0x000fea000383ffff */
[----:B------:R-:W-:-:S13]  /*1610*/  LOP3.LUT P0, RZ, R16, 0xff, RZ, 0xc0, !PT ;  /* 0x000000ff10ff7812 */ /* 0x000fda000780c0ff */
[----:B------:R-:W-:Y:S05]  /*1620*/  @!P0 EXIT ;  /* 0x000000000000894d */ /* 0x000fea0003800000 */
[----:B------:R-:W0:Y:S01]  /*1630*/  S2UR UR6, SR_CgaCtaId ;  /* 0x00000000000679c3 */ /* 0x000e220000008800 */
[----:B------:R-:W-:Y:S01]  /*1640*/  SHF.R.S32.HI R14, RZ, 0x1f, R11 ;  /* 0x0000001fff0e7819 */ /* 0x000fe2000001140b */
[----:B------:R-:W-:Y:S01]  /*1650*/  UIADD3 UR7, UR15, -0x1, URZ ;  /* 0xffffffff0f077890 */ /* 0x000fe2000fffe03f */
[----:B------:R-:W-:Y:S01]  /*1660*/  LOP3.LUT R146, R7, 0x1, RZ, 0xfc, !PT ;  /* 0x0000000107927812 */ /* 0x000fe200078efcff */
[----:B------:R-:W-:Y:S01]  /*1670*/  UMOV UR12, 0x400 ;  /* 0x00000400000c7882 */ /* 0x000fe20000000000 */
[CC--:B------:R-:W-:Y:S01]  /*1680*/  LEA.HI R13, R14.reuse, R11.reuse, RZ, 0x2 ;  /* 0x0000000b0e0d7211 */ /* 0x0c0fe200078f10ff */
[----:B------:R-:W-:Y:S01]  /*1690*/  UISETP.LT.AND UP0, UPT, UR13, 0x1, UPT ;  /* 0x000000010d00788c */ /* 0x000fe2000bf01270 */
[----:B------:R-:W-:Y:S01]  /*16a0*/  LEA.HI R17, R14, R11, RZ, 0x5 ;  /* 0x0000000b0e117211 */ /* 0x000fe200078f28ff */
[----:B------:R-:W-:Y:S01]  /*16b0*/  USHF.L.U32 UR21, UR13, 0x1, URZ ;  /* 0x000000010d157899 */ /* 0x000fe2000800063f */
[--C-:B------:R-:W-:Y:S01]  /*16c0*/  SHF.R.S32.HI R15, RZ, 0x2, R13.reuse ;  /* 0x00000002ff0f7819 */ /* 0x100fe2000001140d */
[----:B------:R-:W-:Y:S01]  /*16d0*/  USEL UR14, UR13, 0x1, UP0 ;  /* 0x000000010d0e7887 */ /* 0x000fe20008000000 */
[----:B------:R-:W-:Y:S01]  /*16e0*/  SHF.R.S32.HI R16, RZ, 0x1f, R13 ;  /* 0x0000001fff107819 */ /* 0x000fe2000001140d */
[----:B------:R-:W-:Y:S01]  /*16f0*/  UISETP.NE.AND UP0, UPT, UR7, URZ, UPT ;  /* 0x0000003f0700728c */ /* 0x000fe2000bf05270 */
[----:B------:R-:W-:Y:S01]  /*1700*/  SHF.R.S32.HI R17, RZ, 0x5, R17 ;  /* 0x00000005ff117819 */ /* 0x000fe20000011411 */
[----:B------:R-:W-:Y:S01]  /*1710*/  UIADD3 UR14, -UR14, UR13, URZ ;  /* 0x0000000d0e0e7290 */ /* 0x000fe2000fffe13f */
[----:B------:R-:W-:-:S04]  /*1720*/  LEA.HI R16, R16, R15, RZ, 0x3 ;  /* 0x0000000f10107211 */ /* 0x000fc800078f18ff */
[----:B------:R-:W-:Y:S01]  /*1730*/  LOP3.LUT R16, R16, 0xfffffff8, RZ, 0xc0, !PT ;  /* 0xfffffff810107812 */ /* 0x000fe200078ec0ff */
[----:B0-----:R-:W-:-:S04]  /*1740*/  ULEA UR12, UR6, UR12, 0x18 ;  /* 0x0000000c060c7291 */ /* 0x001fc8000f8ec03f */
[----:B------:R-:W-:Y:S01]  /*1750*/  IMAD.IADD R14, R15, 0x1, -R16 ;  /* 0x000000010f0e7824 */ /* 0x000fe200078e0a10 */
[----:B------:R-:W-:Y:S01]  /*1760*/  USHF.L.U32 UR6, UR7, 0x3, URZ ;  /* 0x0000000307067899 */ /* 0x000fe2000800063f */
[----:B------:R-:W-:Y:S01]  /*1770*/  LOP3.LUT R16, R13, 0xfffffffc, RZ, 0xc0, !PT ;  /* 0xfffffffc0d107812 */ /* 0x000fe200078ec0ff */
[----:B------:R-:W-:Y:S01]  /*1780*/  USEL UR7, URZ, 0x1, UP0 ;  /* 0x000000013f077887 */ /* 0x000fe20008000000 */
[--C-:B------:R-:W-:Y:S01]  /*1790*/  IMAD R13, R17, -0x10, -R14.reuse ;  /* 0xfffffff0110d7824 */ /* 0x100fe200078e0a0e */
[----:B------:R-:W-:Y:S01]  /*17a0*/  ULOP3.LUT UR6, UR6, 0x8, URZ, 0xc0, !UPT ;  /* 0x0000000806067892 */ /* 0x000fe2000f8ec03f */
[----:B------:R-:W-:Y:S01]  /*17b0*/  SHF.R.S32.HI R15, RZ, 0x1f, R14 ;  /* 0x0000001fff0f7819 */ /* 0x000fe2000001140e */
[----:B------:R-:W-:Y:S01]  /*17c0*/  UIADD3 UR22, UR12, 0x260, URZ ;  /* 0x000002600c167890 */ /* 0x000fe2000fffe03f */
[----:B------:R-:W-:Y:S01]  /*17d0*/  IMAD.IADD R11, R11, 0x1, -R16 ;  /* 0x000000010b0b7824 */ /* 0x000fe200078e0a10 */
[----:B------:R-:W-:Y:S01]  /*17e0*/  ULOP3.LUT UR23, UR6, 0x8, URZ, 0x3c, !UPT ;  /* 0x0000000806177892 */ /* 0x000fe2000f8e3c3f */
[----:B------:R-:W-:Y:S01]  /*17f0*/  IMAD.U32 R148, RZ, RZ, UR7 ;  /* 0x00000007ff947e24 */ /* 0x000fe2000f8e00ff */
[----:B------:R-:W-:Y:S01]  /*1800*/  ULOP3.LUT UR16, UR6, 0x18, URZ, 0x3c, !UPT ;  /* 0x0000001806107892 */ /* 0x000fe2000f8e3c3f */
[----:B------:R-:W-:Y:S01]  /*1810*/  IMAD.WIDE R14, R17, 0x10, R14 ;  /* 0x00000010110e7825 */ /* 0x000fe200078e020e */
[----:B------:R-:W-:Y:S01]  /*1820*/  ULEA UR15, UR15, UR22, 0x3 ;  /* 0x000000160f0f7291 */ /* 0x000fe2000f8e183f */
[----:B------:R-:W-:-:S02]  /*1830*/  ULDC UR6, c[0x0][0x284] ;  /* 0x0000a10000067ab9 */ /* 0x000fc40000000800 */
[----:B------:R-:W-:-:S09]  /*1840*/  VIADD R13, R13, UR6 ;  /* 0x000000060d0d7c36 */ /* 0x000fd20008000000 */
.L_x_170:
[----:B------:R-:W-:Y:S01]  /*1850*/  SHF.L.U32 R16, R148, 0x1f, RZ ;  /* 0x0000001f94107819 */ /* 0x000fe200000006ff */
[----:B------:R-:W0:Y:S01]  /*1860*/  LDC R17, c[0x0][0x28c] ;  /* 0x0000a300ff117b82 */ /* 0x000e220000000800 */
[----:B------:R-:W-:Y:S01]  /*1870*/  UMOV UR6, URZ ;  /* 0x0000003f00067c82 */ /* 0x000fe20008000000 */
[----:B------:R-:W-:Y:S01]  /*1880*/  UMOV UR17, UR5 ;  /* 0x0000000500117c82 */ /* 0x000fe20008000000 */
[----:B-1----:R-:W1:Y:S01]  /*1890*/  SYNCS.PHASECHK.TRANS64.TRYWAIT P0, [UR15+-0x8], R16 ;  /* 0xfffff810ff0075a7 */ /* 0x002e62000800014f */
[----:B0-----:R-:W-:Y:S01]  /*18a0*/  ISETP.GE.AND P1, PT, R17, 0x1, PT ;  /* 0x000000011100780c */ /* 0x001fe20003f26270 */
[----:B-1-34-:R-:W-:-:S12]  /*18b0*/  @!P0 BRA `(.L_x_16) ;  /* 0x0000008c000c8947 */ /* 0x01afd80003800000 */
.L_x_225:
[----:B------:R-:W-:Y:S01]  /*18c0*/  UMOV UR7, URZ ;  /* 0x0000003f00077c82 */ /* 0x000fe20008000000 */
[----:B------:R-:W-:Y:S01]  /*18d0*/  UMOV UR8, URZ ;  /* 0x0000003f00087c82 */ /* 0x000fe20008000000 */
[----:B------:R-:W-:Y:S02]  /*18e0*/  CS2R R22, SRZ ;  /* 0x0000000000167805 */ /* 0x000fe4000001ff00 */
[----:B------:R-:W-:Y:S02]  /*18f0*/  CS2R R20, SRZ ;  /* 0x0000000000147805 */ /* 0x000fe4000001ff00 */
[----:B------:R-:W-:Y:S02]  /*1900*/  CS2R R88, SRZ ;  /* 0x0000000000587805 */ /* 0x000fe4000001ff00 */
[----:B------:R-:W-:Y:S02]  /*1910*/  CS2R R90, SRZ ;  /* 0x00000000005a7805 */ /* 0x000fe4000001ff00 */
[----:B------:R-:W-:-:S02]  /*1920*/  CS2R R92, SRZ ;  /* 0x00000000005c7805 */ /* 0x000fc4000001ff00 */
[----:B------:R-:W-:Y:S02]  /*1930*/  CS2R R94, SRZ ;  /* 0x00000000005e7805 */ /* 0x000fe4000001ff00 */
        /* <DEDUP_REMOVED lines=24> */
[----:B------:R-:W-:Y:S01]  /*1ac0*/  CS2R R144, SRZ ;  /* 0x0000000000907805 */ /* 0x000fe2000001ff00 */
[----:B------:R-:W-:Y:S01]  /*1ad0*/  IMAD.MOV.U32 R147, RZ, RZ, RZ ;  /* 0x000000ffff937224 */ /* 0x000fe200078e00ff */
[----:B------:R-:W-:Y:S01]  /*1ae0*/  CS2R R24, SRZ ;  /* 0x0000000000187805 */ /* 0x000fe2000001ff00 */
[----:B------:R-:W-:Y:S01]  /*1af0*/  IMAD.MOV.U32 R149, RZ, RZ, RZ ;  /* 0x000000ffff957224 */ /* 0x000fe200078e00ff */
[----:B------:R-:W-:Y:S01]  /*1b00*/  CS2R R26, SRZ ;  /* 0x00000000001a7805 */ /* 0x000fe2000001ff00 */
[----:B------:R-:W-:Y:S01]  /*1b10*/  IMAD.U32 R19, RZ, RZ, UR4 ;  /* 0x00000004ff137e24 */ /* 0x000fe2000f8e00ff */
        /* <DEDUP_REMOVED lines=29> */
[----:B------:R-:W-:Y:S01]  /*1cf0*/  CS2R R86, SRZ ;  /* 0x0000000000567805 */ /* 0x000fe2000001ff00 */
[----:B------:R-:W-:Y:S06]  /*1d00*/  @!P1 BRA `(.L_x_17) ;  /* 0x0000000800289947 */ /* 0x000fec0003800000 */
[----:B------:R-:W-:-:S13]  /*1d10*/  ISETP.NE.AND P1, PT, R146, 0x3, PT ;  /* 0x000000039200780c */ /* 0x000fda0003f25270 */
[----:B------:R-:W-:Y:S05]  /*1d20*/  @!P1 BRA `(.L_x_18) ;  /* 0x0000000000049947 */ /* 0x000fea0003800000 */
[----:B------:R-:W-:Y:S01]  /*1d30*/  BPT.TRAP 0x1 ;  /* 0x000000040000795c */ /* 0x000fe20000300000 */
.L_x_18:
[----:B------:R-:W-:Y:S01]  /*1d40*/  ULEA UR6, UR5, UR12, 0x3 ;  /* 0x0000000c05067291 */ /* 0x000fe2000f8e183f */
[----:B0-----:R-:W-:-:S05]  /*1d50*/  IMAD.U32 R16, RZ, RZ, UR4 ;  /* 0x00000004ff107e24 */ /* 0x001fca000f8e00ff */
[----:B------:R-:W-:-:S04]  /*1d60*/  SHF.L.U32 R16, R16, 0x1f, RZ ;  /* 0x0000001f10107819 */ /* 0x000fc800000006ff */
[----:B------:R0:W1:Y:S01]  /*1d70*/  SYNCS.PHASECHK.TRANS64.TRYWAIT P0, [UR6], R16 ;  /* 0x00000010ff0075a7 */ /* 0x0000620008000146 */
[----:B------:R-:W-:Y:S05]  /*1d80*/  @!P1 BRA `(.L_x_19) ;  /* 0x0000000000049947 */ /* 0x000fea0003800000 */
[----:B------:R-:W-:Y:S01]  /*1d90*/  BPT.TRAP 0x1 ;  /* 0x000000040000795c */ /* 0x000fe20000300000 */
.L_x_19:
[----:B-1----:R-:W-:Y:S05]  /*1da0*/  @P0 BRA `(.L_x_20) ;  /* 0x0000000000080947 */ /* 0x002fea0003800000 */
[----:B------:R-:W1:Y:S02]  /*1db0*/  SYNCS.PHASECHK.TRANS64.TRYWAIT P0, [UR6], R16 ;  /* 0x00000010ff0075a7 */ /* 0x000e640008000146 */
[----:B-1----:R-:W-:Y:S05]  /*1dc0*/  @!P0 BRA `(.L_x_21) ;  /* 0x0000008400e08947 */ /* 0x002fea0003800000 */
.L_x_20:
[----:B------:R-:W-:Y:S01]  /*1dd0*/  UIADD3 UR7, UR12, 0x12b80, URZ ;  /* 0x00012b800c077890 */ /* 0x000fe2000fffe03f */
[----:B------:R-:W-:Y:S01]  /*1de0*/  WARPGROUP.ARRIVE ;  /* 0x00000000000079c5 */ /* 0x000fe20000000000 */
[----:B------:R-:W-:Y:S01]  /*1df0*/  UIADD3 UR6, UR12, 0x380, URZ ;  /* 0x000003800c067890 */ /* 0x000fe2000fffe03f */
[----:B------:R-:W-:Y:S01]  /*1e00*/  CS2R R22, SRZ ;  /* 0x0000000000167805 */ /* 0x000fe2000001ff00 */
[----:B------:R-:W-:Y:S01]  /*1e10*/  USHF.R.U32.HI UR7, URZ, 0x4, UR7 ;  /* 0x000000043f077899 */ /* 0x000fe20008011607 */
[----:B------:R-:W-:Y:S01]  /*1e20*/  CS2R R20, SRZ ;  /* 0x0000000000147805 */ /* 0x000fe2000001ff00 */
[----:B------:R-:W-:Y:S01]  /*1e30*/  USHF.R.U32.HI UR6, URZ, 0x4, UR6 ;  /* 0x000000043f067899 */ /* 0x000fe20008011606 */
[----:B------:R-:W-:Y:S01]  /*1e40*/  CS2R R88, SRZ ;  /* 0x0000000000587805 */ /* 0x000fe2000001ff00 */
[----:B------:R-:W-:Y:S01]  /*1e50*/  ULOP3.LUT UR7, UR7, 0x3fff, URZ, 0xc0, !UPT ;  /* 0x00003fff07077892 */ /* 0x000fe2000f8ec03f */
[----:B------:R-:W-:Y:S01]  /*1e60*/  CS2R R90, SRZ ;  /* 0x00000000005a7805 */ /* 0x000fe2000001ff00 */
[----:B------:R-:W-:Y:S01]  /*1e70*/  ULOP3.LUT UR6, UR6, 0x3fff, URZ, 0xc0, !UPT ;  /* 0x00003fff06067892 */ /* 0x000fe2000f8ec03f */
[----:B------:R-:W-:Y:S01]  /*1e80*/  CS2R R92, SRZ ;  /* 0x00000000005c7805 */ /* 0x000fe2000001ff00 */
[----:B------:R-:W-:Y:S01]  /*1e90*/  ULOP3.LUT UR7, UR7, 0x10000, URZ, 0xfc, !UPT ;  /* 0x0001000007077892 */ /* 0x000fe2000f8efc3f */
[----:B------:R-:W-:Y:S01]  /*1ea0*/  CS2R R94, SRZ ;  /* 0x00000000005e7805 */ /* 0x000fe2000001ff00 */
[----:B------:R-:W-:Y:S01]  /*1eb0*/  ULOP3.LUT UR6, UR6, 0x10000, URZ, 0xfc, !UPT ;  /* 0x0001000006067892 */ /* 0x000fe2000f8efc3f */
[----:B------:R-:W-:Y:S01]  /*1ec0*/  CS2R R96, SRZ ;  /* 0x0000000000607805 */ /* 0x000fe2000001ff00 */
[----:B------:R-:W-:Y:S01]  /*1ed0*/  ULEA UR10, UR5, UR7, 0x8 ;  /* 0x00000007050a7291 */ /* 0x000fe2000f8e403f */
[----:B------:R-:W-:Y:S01]  /*1ee0*/  CS2R R98, SRZ ;  /* 0x0000000000627805 */ /* 0x000fe2000001ff00 */
[----:B------:R-:W-:Y:S01]  /*1ef0*/  ULEA UR8, UR5, UR6, 0x7 ;  /* 0x0000000605087291 */ /* 0x000fe2000f8e383f */
[----:B------:R-:W-:Y:S01]  /*1f00*/  CS2R R100, SRZ ;  /* 0x0000000000647805 */ /* 0x000fe2000001ff00 */
[----:B------:R-:W-:Y:S01]  /*1f10*/  ULDC UR7, c[0x0][0x50c] ;  /* 0x0001430000077ab9 */ /* 0x000fe20000000800 */
[----:B------:R-:W-:Y:S01]  /*1f20*/  UMOV UR9, 0xc0000010 ;  /* 0xc000001000097882 */ /* 0x000fe20000000000 */
[----:B------:R-:W-:Y:S01]  /*1f30*/  UISETP.NE.AND UP0, UPT, UR7, 0x1, UPT ;  /* 0x000000010700788c */ /* 0x000fe2000bf05270 */
[----:B------:R-:W-:Y:S01]  /*1f40*/  CS2R R102, SRZ ;  /* 0x0000000000667805 */ /* 0x000fe2000001ff00 */
[----:B------:R-:W-:Y:S01]  /*1f50*/  UMOV UR11, 0xc0000010 ;  /* 0xc0000010000b7882 */ /* 0x000fe20000000000 */
[----:B------:R-:W-:Y:S01]  /*1f60*/  UMOV UR6, 0x1 ;  /* 0x0000000100067882 */ /* 0x000fe20000000000 */
[----:B------:R-:W-:Y:S01]  /*1f70*/  USEL UR7, URZ, 0x1, UP0 ;  /* 0x000000013f077887 */ /* 0x000fe20008000000 */
[----:B------:R-:W-:Y:S01]  /*1f80*/  QGMMA.64x128x32.F32.E4M3.E4M3 R24, gdesc[UR8], RZ, !UPT, gsb0 ;  /* 0x01e00000081879f3 */ /* 0x000fe2000c0008ff */
[----:B------:R-:W-:-:S02]  /*1f90*/  CS2R R104, SRZ ;  /* 0x0000000000687805 */ /* 0x000fc4000001ff00 */
[----:B------:R-:W-:Y:S02]  /*1fa0*/  CS2R R106, SRZ ;  /* 0x00000000006a7805 */ /* 0x000fe4000001ff00 */
[----:B------:R-:W-:Y:S02]  /*1fb0*/  CS2R R108, SRZ ;  /* 0x00000000006c7805 */ /* 0x000fe4000001ff00 */
[----:B------:R-:W-:Y:S02]  /*1fc0*/  CS2R R110, SRZ ;  /* 0x00000000006e7805 */ /* 0x000fe4000001ff00 */
[----:B------:R-:W-:Y:S02]  /*1fd0*/  ISETP.NE.AND P0, PT, RZ, UR7, PT ;  /* 0x00000007ff007c0c */ /* 0x000fe4000bf05270 */
        /* <DEDUP_REMOVED lines=16> */
[----:B------:R-:W-:Y:S01]  /*20e0*/  CS2R R144, SRZ ;  /* 0x0000000000907805 */ /* 0x000fe2000001ff00 */
[----:B------:R-:W-:Y:S02]  /*20f0*/  IMAD.MOV.U32 R147, RZ, RZ, RZ ;  /* 0x000000ffff937224 */ /* 0x000fe400078e00ff */
[----:B------:R-:W-:Y:S01]  /*2100*/  IMAD.MOV.U32 R149, RZ, RZ, RZ ;  /* 0x000000ffff957224 */ /* 0x000fe200078e00ff */
[----:B------:R-:W-:Y:S06]  /*2110*/  @!P0 BRA `(.L_x_22) ;  /* 0x0000000400088947 */ /* 0x000fec0003800000 */
[----:B------:R-:W-:Y:S02]  /*2120*/  WARPGROUP.DEPBAR.LE gsb0, 0x0 ;  /* 0x00008000000079c5 */ /* 0x000fe40000010000 */
[----:B------:R-:W-:-:S01]  /*2130*/  FADD R149, RZ, R24 ;  /* 0x00000018ff957221 */ /* 0x000fc20000000000 */
[----:B------:R-:W-:Y:S01]  /*2140*/  FADD R144, RZ, R25 ;  /* 0x00000019ff907221 */ /* 0x000fe20000000000 */
        /* <DEDUP_REMOVED lines=62> */
[----:B------:R-:W-:-:S06]  /*2530*/  UMOV UR6, URZ ;  /* 0x0000003f00067c82 */ /* 0x000fcc0008000000 */
.L_x_22:
[----:B------:R-:W-:-:S04]  /*2540*/  UIADD3 UR17, UR5, 0x1, URZ ;  /* 0x0000000105117890 */ /* 0x000fc8000fffe03f */
[----:B------:R-:W-:-:S04]  /*2550*/  UISETP.NE.AND UP0, UPT, UR17, 0x25, UPT ;  /* 0x000000251100788c */ /* 0x000fc8000bf05270 */
[----:B------:R-:W-:Y:S02]  /*2560*/  USEL UR8, URZ, 0x1, UP0 ;  /* 0x000000013f087887 */ /* 0x000fe40008000000 */
[----:B------:R-:W-:Y:S02]  /*2570*/  USEL UR17, UR17, URZ, UP0 ;  /* 0x0000003f11117287 */ /* 0x000fe40008000000 */
[----:B------:R-:W-:-:S06]  /*2580*/  ULOP3.LUT UR8, UR4, UR8, URZ, 0x3c, !UPT ;  /* 0x0000000804087292 */ /* 0x000fcc000f8e3c3f */
[----:B------:R-:W-:Y:S01]  /*2590*/  IMAD.U32 R19, RZ, RZ, UR8 ;  /* 0x00000008ff137e24 */ /* 0x000fe2000f8e00ff */
[----:B------:R-:W-:-:S06]  /*25a0*/  UMOV UR8, 0x1 ;  /* 0x0000000100087882 */ /* 0x000fcc0000000000 */
.L_x_17:
[----:B------:R-:W-:-:S06]  /*25b0*/  UISETP.GE.AND UP0, UPT, UR14, 0x1, UPT ;  /* 0x000000010e00788c */ /* 0x000fcc000bf06270 */
[----:B------:R-:W-:-:S13]  /*25c0*/  PLOP3.LUT P0, PT, PT, PT, UP0, 0x80, 0x0 ;  /* 0x000000000000781c */ /* 0x000fda0003f0f008 */
[----:B------:R-:W-:Y:S05]  /*25d0*/  @!P0 BRA `(.L_x_23) ;  /* 0x0000000400f08947 */ /* 0x000fea0003800000 */
[----:B01----:R-:W-:Y:S01]  /*25e0*/  IMAD.U32 R16, RZ, RZ, UR14 ;  /* 0x0000000eff107e24 */ /* 0x003fe2000f8e00ff */
[----:B------:R-:W-:Y:S01]  /*25f0*/  UMOV UR20, UR5 ;  /* 0x0000000500147c82 */ /* 0x000fe20008000000 */
[----:B------:R-:W-:-:S05]  /*2600*/  ULDC UR24, c[0x0][0x50c] ;  /* 0x0001430000187ab9 */ /* 0x000fca0000000800 */
.L_x_31:
[----:B------:R-:W-:-:S13]  /*2610*/  ISETP.NE.AND P1, PT, R146, 0x3, PT ;  /* 0x000000039200780c */ /* 0x000fda0003f25270 */
[----:B01----:R-:W-:Y:S05]  /*2620*/  @!P1 BRA `(.L_x_24) ;  /* 0x0000000000049947 */ /* 0x003fea0003800000 */
[----:B------:R-:W-:Y:S01]  /*2630*/  BPT.TRAP 0x1 ;  /* 0x000000040000795c */ /* 0x000fe20000300000 */
.L_x_24:
[----:B------:R-:W-:Y:S01]  /*2640*/  ULEA UR9, UR17, UR12, 0x3 ;  /* 0x0000000c11097291 */ /* 0x000fe2000f8e183f */
[----:B------:R-:W-:-:S08]  /*2650*/  SHF.L.U32 R17, R19, 0x1f, RZ ;  /* 0x0000001f13117819 */ /* 0x000fd000000006ff */
[----:B------:R0:W1:Y:S01]  /*2660*/  SYNCS.PHASECHK.TRANS64.TRYWAIT P0, [UR9], R17 ;  /* 0x00000011ff0075a7 */ /* 0x0000620008000149 */
[----:B------:R-:W-:Y:S05]  /*2670*/  @!P1 BRA `(.L_x_25) ;  /* 0x0000000000049947 */ /* 0x000fea0003800000 */
[----:B------:R-:W-:Y:S01]  /*2680*/  BPT.TRAP 0x1 ;  /* 0x000000040000795c */ /* 0x000fe20000300000 */
.L_x_25:
[----:B-1----:R-:W-:Y:S05]  /*2690*/  @P0 BRA `(.L_x_26) ;  /* 0x0000000000080947 */ /* 0x002fea0003800000 */
[----:B------:R-:W1:Y:S02]  /*26a0*/  SYNCS.PHASECHK.TRANS64.TRYWAIT P0, [UR9], R17 ;  /* 0x00000011ff0075a7 */ /* 0x000e640008000149 */
[----:B-1----:R-:W-:Y:S05]  /*26b0*/  @!P0 BRA `(.L_x_27) ;  /* 0x0000007c00bc8947 */ /* 0x002fea0003800000 */
.L_x_26:
[----:B------:R-:W-:Y:S01]  /*26c0*/  UIADD3 UR9, UR12, 0x380, URZ ;  /* 0x000003800c097890 */ /* 0x000fe2000fffe03f */
[----:B------:R-:W-:Y:S01]  /*26d0*/  WARPGROUP.ARRIVE ;  /* 0x00000000000079c5 */ /* 0x000fe20000000000 */
[----:B------:R-:W-:Y:S02]  /*26e0*/  UIADD3 UR10, UR12, 0x12b80, URZ ;  /* 0x00012b800c0a7890 */ /* 0x000fe4000fffe03f */
[----:B------:R-:W-:Y:S02]  /*26f0*/  UISETP.NE.AND UP0, UPT, UR7, URZ, UPT ;  /* 0x0000003f0700728c */ /* 0x000fe4000bf05270 */
[----:B------:R-:W-:Y:S02]  /*2700*/  USHF.R.U32.HI UR9, URZ, 0x4, UR9 ;  /* 0x000000043f097899 */ /* 0x000fe40008011609 */
[----:B------:R-:W-:Y:S02]  /*2710*/  USHF.R.U32.HI UR10, URZ, 0x4, UR10 ;  /* 0x000000043f0a7899 */ /* 0x000fe4000801160a */
[----:B------:R-:W-:-:S02]  /*2720*/  USEL UR8, UR8, URZ, !UP0 ;  /* 0x0000003f08087287 */ /* 0x000fc4000c000000 */
[----:B------:R-:W-:Y:S02]  /*2730*/  ULOP3.LUT UR9, UR9, 0x3fff, URZ, 0xc0, !UPT ;  /* 0x00003fff09097892 */ /* 0x000fe4000f8ec03f */
[----:B------:R-:W-:Y:S02]  /*2740*/  ULOP3.LUT UR10, UR10, 0x3fff, URZ, 0xc0, !UPT ;  /* 0x00003fff0a0a7892 */ /* 0x000fe4000f8ec03f */
[----:B------:R-:W-:Y:S02]  /*2750*/  UISETP.NE.U32.AND UP0, UPT, UR8, URZ, UPT ;  /* 0x0000003f0800728c */ /* 0x000fe4000bf05070 */
[----:B------:R-:W-:Y:S02]  /*2760*/  ULOP3.LUT UR8, UR9, 0x10000, URZ, 0xfc, !UPT ;  /* 0x0001000009087892 */ /* 0x000fe4000f8efc3f */
[----:B------:R-:W-:Y:S02]  /*2770*/  ULOP3.LUT UR10, UR10, 0x10000, URZ, 0xfc, !UPT ;  /* 0x000100000a0a7892 */ /* 0x000fe4000f8efc3f */
[----:B------:R-:W-:-:S02]  /*2780*/  ULEA UR8, UR17, UR8, 0x7 ;  /* 0x0000000811087291 */ /* 0x000fc4000f8e383f */
[----:B------:R-:W-:Y:S01]  /*2790*/  ULEA UR10, UR17, UR10, 0x8 ;  /* 0x0000000a110a7291 */ /* 0x000fe2000f8e403f */
[----:B------:R-:W-:Y:S01]  /*27a0*/  UMOV UR9, 0xc0000010 ;  /* 0xc000001000097882 */ /* 0x000fe20000000000 */
[----:B------:R-:W-:Y:S01]  /*27b0*/  UMOV UR11, 0xc0000010 ;  /* 0xc0000010000b7882 */ /* 0x000fe20000000000 */
[----:B------:R-:W-:-:S06]  /*27c0*/  UIADD3 UR6, UR6, 0x1, URZ ;  /* 0x0000000106067890 */ /* 0x000fcc000fffe03f */
[----:B------:R-:W-:Y:S01]  /*27d0*/  QGMMA.64x128x32.F32.E4M3.E4M3 R24, gdesc[UR8], R24, UP0, gsb0 ;  /* 0x01e00000081879f3 */ /* 0x000fe2000b800818 */
[----:B------:R-:W-:-:S04]  /*27e0*/  UISETP.NE.AND UP0, UPT, UR6, UR24, UPT ;  /* 0x000000180600728c */ /* 0x000fc8000bf05270 */
[----:B------:R-:W-:-:S06]  /*27f0*/  USEL UR7, URZ, 0x1, UP0 ;  /* 0x000000013f077887 */ /* 0x000fcc0008000000 */
[----:B------:R-:W-:Y:S01]  /*2800*/  ISETP.NE.AND P0, PT, RZ, UR7, PT ;  /* 0x00000007ff007c0c */ /* 0x000fe2000bf05270 */
[----:B------:R-:W-:-:S12]  /*2810*/  WARPGROUP.DEPBAR.LE gsb0, 0x1 ;  /* 0x00008000000079c5 */ /* 0x000fd80000010100 */
[----:B------:R-:W-:Y:S05]  /*2820*/  @!P0 BRA `(.L_x_28) ;  /* 0x0000000400088947 */ /* 0x000fea0003800000 */
[----:B------:R-:W-:Y:S02]  /*2830*/  WARPGROUP.DEPBAR.LE gsb0, 0x0 ;  /* 0x00008000000079c5 */ /* 0x000fe40000010000 */
[----:B------:R-:W-:-:S01]  /*2840*/  FADD R149, R24, R149 ;  /* 0x0000009518957221 */ /* 0x000fc20000000000 */
[----:B------:R-:W-:Y:S01]  /*2850*/  FADD R144, R25, R144 ;  /* 0x0000009019907221 */ /* 0x000fe20000000000 */
        /* <DEDUP_REMOVED lines=62> */
[----:B------:R-:W-:-:S06]  /*2c40*/  UMOV UR6, URZ ;  /* 0x0000003f00067c82 */ /* 0x000fcc0008000000 */
.L_x_28:
[----:B------:R-:W-:Y:S05]  /*2c50*/  @!P1 BRA `(.L_x_29) ;  /* 0x0000000000049947 */ /* 0x000fea0003800000 */
[----:B------:R-:W-:Y:S01]  /*2c60*/  BPT.TRAP 0x1 ;  /* 0x000000040000795c */ /* 0x000fe20000300000 */
.L_x_29:
[----:B------:R-:W-:Y:S01]  /*2c70*/  ULEA UR8, UR20, UR12, 0x3 ;  /* 0x0000000c14087291 */ /* 0x000fe2000f8e183f */
[----:B------:R-:W-:-:S03]  /*2c80*/  ISETP.GT.U32.AND P0, PT, R7, 0x1, PT ;  /* 0x000000010700780c */ /* 0x000fc60003f04070 */
[----:B------:R-:W-:-:S04]  /*2c90*/  UIADD3 UR8, UR8, 0x128, URZ ;  /* 0x0000012808087890 */ /* 0x000fc8000fffe03f */
[----:B------:R-:W-:-:S09]  /*2ca0*/  UPRMT UR8, URZ, 0x654, UR8 ;  /* 0x000006543f087896 */ /* 0x000fd20008000008 */
[----:B------:R-:W-:Y:S01]  /*2cb0*/  SYNCS.ARRIVE.TRANS64.RED.A1T0 RZ, [UR8], RZ ;  /* 0x000000ffffff79a7 */ /* 0x000fe20008100408 */
[----:B------:R-:W-:Y:S05]  /*2cc0*/  @P0 BRA `(.L_x_30) ;  /* 0x0000000000040947 */ /* 0x000fea0003800000 */
[----:B------:R-:W-:Y:S01]  /*2cd0*/  BPT.TRAP 0x1 ;  /* 0x000000040000795c */ /* 0x000fe20000300000 */
.L_x_30:
[----:B------:R-:W-:Y:S01]  /*2ce0*/  UIADD3 UR17, UR17, 0x1, URZ ;  /* 0x0000000111117890 */ /* 0x000fe2000fffe03f */
[C---:B------:R-:W-:Y:S01]  /*2cf0*/  ISETP.GT.AND P0, PT, R16.reuse, 0x1, PT ;  /* 0x000000011000780c */ /* 0x040fe20003f04270 */
[----:B------:R-:W-:Y:S01]  /*2d00*/  UIADD3 UR20, UR20, 0x1, URZ ;  /* 0x0000000114147890 */ /* 0x000fe2000fffe03f */
[----:B------:R-:W-:Y:S01]  /*2d10*/  VIADD R16, R16, 0xffffffff ;  /* 0xffffffff10107836 */ /* 0x000fe20000000000 */
[----:B------:R-:W-:Y:S02]  /*2d20*/  UISETP.NE.AND UP0, UPT, UR17, 0x25, UPT ;  /* 0x000000251100788c */ /* 0x000fe4000bf05270 */
[----:B------:R-:W-:Y:S02]  /*2d30*/  UISETP.NE.AND UP1, UPT, UR20, 0x25, UPT ;  /* 0x000000251400788c */ /* 0x000fe4000bf25270 */
[----:B------:R-:W-:Y:S02]  /*2d40*/  USEL UR8, URZ, 0x1, UP0 ;  /* 0x000000013f087887 */ /* 0x000fe40008000000 */
[----:B------:R-:W-:-:S02]  /*2d50*/  USEL UR17, UR17, URZ, UP0 ;  /* 0x0000003f11117287 */ /* 0x000fc40008000000 */
[----:B------:R-:W-:Y:S02]  /*2d60*/  USEL UR20, UR20, URZ, UP1 ;  /* 0x0000003f14147287 */ /* 0x000fe40008800000 */
[----:B------:R-:W-:Y:S01]  /*2d70*/  LOP3.LUT R19, R19, UR8, RZ, 0x3c, !PT ;  /* 0x0000000813137c12 */ /* 0x000fe2000f8e3cff */
[----:B------:R-:W-:Y:S01]  /*2d80*/  UMOV UR8, 0x1 ;  /* 0x0000000100087882 */ /* 0x000fe20000000000 */
[----:B------:R-:W-:Y:S08]  /*2d90*/  @P0 BRA `(.L_x_31) ;  /* 0xfffffff8001c0947 */ /* 0x000ff0000383ffff */
.L_x_23:
[----:B------:R-:W-:Y:S01]  /*2da0*/  UISETP.NE.AND UP0, UPT, UR6, URZ, UPT ;  /* 0x0000003f0600728c */ /* 0x000fe2000bf05270 */
[----:B01----:R-:W0:Y:S01]  /*2db0*/  LDC R16, c[0x0][0x28c] ;  /* 0x0000a300ff107b82 */ /* 0x003e220000000800 */
[----:B------:R-:W-:Y:S02]  /*2dc0*/  IMAD.U32 R17, RZ, RZ, UR23 ;  /* 0x00000017ff117e24 */ /* 0x000fe4000f8e00ff */
[----:B------:R-:W-:-:S06]  /*2dd0*/  USEL UR6, URZ, 0x1, !UP0 ;  /* 0x000000013f067887 */ /* 0x000fcc000c000000 */
[----:B------:R-:W-:-:S13]  /*2de0*/  ISETP.NE.AND P0, PT, RZ, UR6, PT ;  /* 0x00000006ff007c0c */ /* 0x000fda000bf05270 */
[----:B------:R-:W-:Y:S05]  /*2df0*/  @!P0 BRA `(.L_x_32) ;  /* 0x0000000400048947 */ /* 0x000fea0003800000 */
[----:B------:R-:W-:Y:S02]  /*2e00*/  WARPGROUP.DEPBAR.LE gsb0, 0x0 ;  /* 0x00008000000079c5 */ /* 0x000fe40000010000 */
[----:B------:R-:W-:Y:S01]  /*2e10*/  FADD R149, R24, R149 ;  /* 0x0000009518957221 */ /* 0x000fe20000000000 */
        /* <DEDUP_REMOVED lines=62> */
[----:B------:R-:W-:-:S07]  /*3200*/  FADD R22, R22, R87 ;  /* 0x0000005716167221 */ /* 0x000fce0000000000 */
.L_x_32:
[----:B0-----:R-:W-:Y:S01]  /*3210*/  ISETP.GE.AND P0, PT, R16, 0x1, PT ;  /* 0x000000011000780c */ /* 0x001fe20003f06270 */
[----:B------:R0:W-:Y:S01]  /*3220*/  SYNCS.ARRIVE.TRANS64.A1T0 RZ, [R17+UR22], RZ ;  /* 0x000000ff11ff79a7 */ /* 0x0001e20008100016 */
[----:B------:R-:W-:-:S11]  /*3230*/  WARPGROUP.DEPBAR.LE gsb0, 0x0 ;  /* 0x00008000000079c5 */ /* 0x000fd60000010000 */
[----:B------:R-:W-:Y:S05]  /*3240*/  @!P0 BRA `(.L_x_33) ;  /* 0x0000000000408947 */ /* 0x000fea0003800000 */
[----:B------:R-:W-:-:S13]  /*3250*/  ISETP.NE.AND P0, PT, R146, 0x3, PT ;  /* 0x000000039200780c */ /* 0x000fda0003f05270 */
[----:B------:R-:W-:Y:S05]  /*3260*/  @!P0 BRA `(.L_x_34) ;  /* 0x0000000000048947 */ /* 0x000fea0003800000 */
[----:B------:R-:W-:Y:S01]  /*3270*/  BPT.TRAP 0x1 ;  /* 0x000000040000795c */ /* 0x000fe20000300000 */
.L_x_34:
[----:B------:R-:W-:Y:S01]  /*3280*/  UIADD3 UR8, UR14, UR5, URZ ;  /* 0x000000050e087290 */ /* 0x000fe2000fffe03f */
[----:B------:R-:W-:-:S03]  /*3290*/  ISETP.GT.U32.AND P0, PT, R7, 0x1, PT ;  /* 0x000000010700780c */ /* 0x000fc60003f04070 */
[----:B------:R-:W-:-:S04]  /*32a0*/  UIMAD.WIDE.U32 UR6, UR8, -0x45306eb3, URZ ;  /* 0xbacf914d080678a5 */ /* 0x000fc8000f8e003f */
[----:B------:R-:W-:-:S04]  /*32b0*/  UIADD3 UR6, UR8, -UR7, URZ ;  /* 0x8000000708067290 */ /* 0x000fc8000fffe03f */
[----:B------:R-:W-:-:S04]  /*32c0*/  ULEA.HI UR6, UR6, UR7, URZ, 0x1f ;  /* 0x0000000706067291 */ /* 0x000fc8000f8ff83f */
[----:B------:R-:W-:-:S04]  /*32d0*/  USHF.R.U32.HI UR6, URZ, 0x5, UR6 ;  /* 0x000000053f067899 */ /* 0x000fc80008011606 */
[----:B------:R-:W-:-:S04]  /*32e0*/  UIMAD UR6, UR6, -0x25, UR8 ;  /* 0xffffffdb060678a4 */ /* 0x000fc8000f8e0208 */
[----:B------:R-:W-:-:S04]  /*32f0*/  ULEA UR6, UR6, UR12, 0x3 ;  /* 0x0000000c06067291 */ /* 0x000fc8000f8e183f */
[----:B------:R-:W-:-:S04]  /*3300*/  UIADD3 UR6, UR6, 0x128, URZ ;  /* 0x0000012806067890 */ /* 0x000fc8000fffe03f */
[----:B------:R-:W-:-:S09]  /*3310*/  UPRMT UR6, URZ, 0x654, UR6 ;  /* 0x000006543f067896 */ /* 0x000fd20008000006 */
[----:B------:R-:W-:Y:S01]  /*3320*/  SYNCS.ARRIVE.TRANS64.RED.A1T0 RZ, [UR6], RZ ;  /* 0x000000ffffff79a7 */ /* 0x000fe20008100406 */
[----:B------:R-:W-:Y:S05]  /*3330*/  @P0 BRA `(.L_x_33) ;  /* 0x0000000000040947 */ /* 0x000fea0003800000 */
[----:B------:R-:W-:Y:S01]  /*3340*/  BPT.TRAP 0x1 ;  /* 0x000000040000795c */ /* 0x000fe20000300000 */
.L_x_33:
[----:B------:R-:W-:Y:S01]  /*3350*/  SHF.L.U32 R16, R148, 0x1f, RZ ;  /* 0x0000001f94107819 */ /* 0x000fe200000006ff */
[----:B------:R-:W-:Y:S01]  /*3360*/  UIADD3 UR8, UR21, UR5, URZ ;  /* 0x0000000515087290 */ /* 0x000fe2000fffe03f */
[----:B------:R-:W1:Y:S01]  /*3370*/  LDC R32, c[0x0][0x288] ;  /* 0x0000a200ff207b82 */ /* 0x000e620000000800 */
[----:B------:R-:W-:Y:S01]  /*3380*/  UISETP.GE.U32.AND UP1, UPT, UR21, 0x25, UPT ;  /* 0x000000251500788c */ /* 0x000fe2000bf26070 */
[----:B------:R-:W-:Y:S01]  /*3390*/  IMAD.SHL.U32 R26, R11, 0x2, RZ ;  /* 0x000000020b1a7824 */ /* 0x000fe200078e00ff */
[----:B------:R-:W-:Y:S02]  /*33a0*/  UISETP.GT.U32.AND UP0, UPT, UR8, 0x24, UPT ;  /* 0x000000240800788c */ /* 0x000fe4000bf04070 */
[----:B------:R-:W-:Y:S02]  /*33b0*/  UIMAD.WIDE.U32 UR6, UR8, -0x45306eb3, URZ ;  /* 0xbacf914d080678a5 */ /* 0x000fe4000f8e003f */
[----:B------:R-:W-:Y:S01]  /*33c0*/  UISETP.LT.U32.AND UP0, UPT, UR21, 0x25, UP0 ;  /* 0x000000251500788c */ /* 0x000fe20008701070 */
[----:B------:R-:W2:Y:S01]  /*33d0*/  SYNCS.PHASECHK.TRANS64.TRYWAIT P0, [UR15+0x8], R16 ;  /* 0x00000810ff0075a7 */ /* 0x000ea2000800014f */
[----:B------:R-:W-:Y:S01]  /*33e0*/  UIADD3 UR5, UR8, -UR7, URZ ;  /* 0x8000000708057290 */ /* 0x000fe2000fffe03f */
[----:B------:R-:W-:Y:S01]  /*33f0*/  SHF.R.S32.HI R27, RZ, 0x1f, R26 ;  /* 0x0000001fff1b7819 */ /* 0x000fe2000001141a */
[----:B------:R-:W-:-:S02]  /*3400*/  USEL UR6, URZ, 0x1, !UP0 ;  /* 0x000000013f067887 */ /* 0x000fc4000c000000 */
[----:B------:R-:W-:Y:S02]  /*3410*/  ULEA.HI UR5, UR5, UR7, URZ, 0x1f ;  /* 0x0000000705057291 */ /* 0x000fe4000f8ff83f */
[----:B------:R-:W-:Y:S02]  /*3420*/  ULOP3.LUT UR4, UR4, UR6, URZ, 0x3c, !UPT ;  /* 0x0000000604047292 */ /* 0x000fe4000f8e3c3f */
[----:B------:R-:W-:-:S04]  /*3430*/  USHF.R.U32.HI UR5, URZ, 0x5, UR5 ;  /* 0x000000053f057899 */ /* 0x000fc80008011605 */
[----:B------:R-:W-:Y:S02]  /*3440*/  @UP1 ULOP3.LUT UR4, UR4, 0x1, UR5, 0x78, !UPT ;  /* 0x0000000104041892 */ /* 0x000fe4000f8e7805 */
[----:B------:R-:W-:Y:S01]  /*3450*/  UIMAD UR5, UR5, -0x25, UR8 ;  /* 0xffffffdb050578a4 */ /* 0x000fe2000f8e0208 */
[----:B-12---:R-:W-:Y:S11]  /*3460*/  @!P0 BRA `(.L_x_35) ;  /* 0x0000007000688947 */ /* 0x006ff60003800000 */
.L_x_226:
[----:B------:R-:W-:Y:S01]  /*3470*/  IMAD.SHL.U32 R28, R6, 0x40, RZ ;  /* 0x00000040061c7824 */ /* 0x000fe200078e00ff */
[----:B------:R-:W-:Y:S01]  /*3480*/  ULDC UR8, c[0x0][0x284] ;  /* 0x0000a10000087ab9 */ /* 0x000fe20000000800 */
[----:B------:R-:W-:Y:S01]  /*3490*/  IMAD.SHL.U32 R29, R5, 0x80, RZ ;  /* 0x00000080051d7824 */ /* 0x000fe200078e00ff */
[----:B------:R-:W-:Y:S01]  /*34a0*/  SHF.R.S32.HI R34, RZ, 0x1f, R4 ;  /* 0x0000001fff227819 */ /* 0x000fe20000011404 */
[----:B------:R-:W-:Y:S01]  /*34b0*/  ULDC.64 UR6, c[0x0][0x5d0] ;  /* 0x0001740000067ab9 */ /* 0x000fe20000000a00 */
[----:B------:R-:W-:Y:S01]  /*34c0*/  ISETP.GE.AND P0, PT, R28, UR8, PT ;  /* 0x000000081c007c0c */ /* 0x000fe2000bf06270 */
[----:B0-----:R-:W-:Y:S01]  /*34d0*/  IMAD.WIDE.U32 R16, R4, UR6, R26 ;  /* 0x0000000604107c25 */ /* 0x001fe2000f8e001a */
[----:B------:R-:W-:Y:S02]  /*34e0*/  SHF.R.S32.HI R33, RZ, 0x1f, R29 ;  /* 0x0000001fff217819 */ /* 0x000fe4000001141d */
[C---:B------:R-:W-:Y:S01]  /*34f0*/  ISETP.GE.OR P0, PT, R29.reuse, R32, P0 ;  /* 0x000000201d00720c */ /* 0x040fe20000706670 */
[----:B------:R-:W-:Y:S01]  /*3500*/  IMAD R5, R34, UR6, RZ ;  /* 0x0000000622057c24 */ /* 0x000fe2000f8e02ff */
[----:B------:R-:W-:-:S03]  /*3510*/  IADD3 R16, P1, R29, R16, RZ ;  /* 0x000000101d107210 */ /* 0x000fc60007f3e0ff */
[----:B------:R-:W-:-:S05]  /*3520*/  IMAD R5, R4, UR7, R5 ;  /* 0x0000000704057c24 */ /* 0x000fca000f8e0205 */
[----:B------:R-:W-:-:S03]  /*3530*/  IADD3.X R17, R33, R17, R5, P1, !PT ;  /* 0x0000001121117210 */ /* 0x000fc60000ffe405 */
[----:B------:R-:W-:Y:S05]  /*3540*/  @P0 BRA `(.L_x_36) ;  /* 0x0000004400b80947 */ /* 0x000fea0003800000 */
[----:B------:R-:W0:Y:S01]  /*3550*/  LDC.64 R30, c[0x0][0x5c8] ;  /* 0x00017200ff1e7b82 */ /* 0x000e220000000a00 */
[----:B------:R-:W-:Y:S01]  /*3560*/  IMAD.WIDE R24, R6, 0x40, R14 ;  /* 0x0000004006187825 */ /* 0x000fe200078e020e */
[----:B------:R-:W-:Y:S01]  /*3570*/  ULDC.64 UR6, c[0x0][0x5c0] ;  /* 0x0001700000067ab9 */ /* 0x000fe20000000a00 */
[----:B------:R-:W-:Y:S02]  /*3580*/  BSSY B0, `(.L_x_36) ;  /* 0x000046a000007945 */ /* 0x000fe40003800000 */
[----:B------:R-:W-:-:S04]  /*3590*/  IMAD R6, R11, -0x2, R32 ;  /* 0xfffffffe0b067824 */ /* 0x000fc800078e0220 */
[----:B------:R-:W-:Y:S02]  /*35a0*/  IMAD.IADD R6, R6, 0x1, -R29 ;  /* 0x0000000106067824 */ /* 0x000fe400078e0a1d */
[-C--:B0-----:R-:W-:Y:S02]  /*35b0*/  IMAD R5, R25, R30.reuse, RZ ;  /* 0x0000001e19057224 */ /* 0x081fe400078e02ff */
[----:B------:R-:W-:-:S04]  /*35c0*/  IMAD.WIDE.U32 R16, R24, R30, R16 ;  /* 0x0000001e18107225 */ /* 0x000fc800078e0010 */
[----:B------:R-:W-:Y:S01]  /*35d0*/  IMAD R19, R24, R31, R5 ;  /* 0x0000001f18137224 */ /* 0x000fe200078e0205 */
[----:B------:R-:W-:Y:S02]  /*35e0*/  LEA R5, P0, R30, R16, 0x3 ;  /* 0x000000101e057211 */ /* 0x000fe400078018ff */
[----:B------:R-:W-:Y:S01]  /*35f0*/  IADD3 R18, P1, R16, UR6, RZ ;  /* 0x0000000610127c10 */ /* 0x000fe2000ff3e0ff */
[----:B------:R-:W-:Y:S01]  /*3600*/  IMAD.IADD R19, R17, 0x1, R19 ;  /* 0x0000000111137824 */ /* 0x000fe200078e0213 */
[----:B------:R-:W-:-:S04]  /*3610*/  IADD3 R16, P3, R5, UR6, RZ ;  /* 0x0000000605107c10 */ /* 0x000fc8000ff7e0ff */
[----:B------:R-:W-:Y:S01]  /*3620*/  LEA.HI.X R5, R30, R19, R31, 0x3, P0 ;  /* 0x000000131e057211 */ /* 0x000fe200000f1c1f */
[----:B------:R-:W-:Y:S01]  /*3630*/  IMAD.IADD R30, R13, 0x1, -R28 ;  /* 0x000000010d1e7824 */ /* 0x000fe200078e0a1c */
[----:B-----5:R-:W-:Y:S02]  /*3640*/  FSETP.NEU.AND P0, PT, R12, RZ, PT ;  /* 0x000000ff0c00720b */ /* 0x020fe40003f0d000 */
[----:B------:R-:W-:Y:S02]  /*3650*/  IADD3.X R19, R19, UR7, RZ, P1, !PT ;  /* 0x0000000713137c10 */ /* 0x000fe40008ffe4ff */
[----:B------:R-:W-:-:S09]  /*3660*/  IADD3.X R17, R5, UR7, RZ, P3, !PT ;  /* 0x0000000705117c10 */ /* 0x000fd20009ffe4ff */
[----:B------:R-:W-:Y:S05]  /*3670*/  @!P0 BRA `(.L_x_37) ;  /* 0x0000003400608947 */ /* 0x000fea0003800000 */
[----:B------:R-:W-:Y:S01]  /*3680*/  ULDC.64 UR6, c[0x0][0x5b8] ;  /* 0x00016e0000067ab9 */ /* 0x000fe20000000a00 */
[----:B------:R-:W-:Y:S01]  /*3690*/  ULDC.64 UR8, c[0x0][0x5a8] ;  /* 0x00016a0000087ab9 */ /* 0x000fe20000000a00 */
[----:B------:R-:W-:Y:S01]  /*36a0*/  IMAD.WIDE.U32 R26, R4, UR6, R26 ;  /* 0x00000006041a7c25 */ /* 0x000fe2000f8e001a */
[----:B------:R-:W-:Y:S01]  /*36b0*/  BSSY B1, `(.L_x_38) ;  /* 0x0000010000017945 */ /* 0x000fe20003800000 */
[----:B------:R-:W-:Y:S02]  /*36c0*/  PRMT R28, RZ, 0x7610, R28 ;  /* 0x00007610ff1c7816 */ /* 0x000fe4000000001c */
[----:B------:R-:W-:Y:S01]  /*36d0*/  IMAD R5, R34, UR6, RZ ;  /* 0x0000000622057c24 */ /* 0x000fe2000f8e02ff */
[----:B------:R-:W-:-:S03]  /*36e0*/  IADD3 R26, P0, R29, R26, RZ ;  /* 0x0000001a1d1a7210 */ /* 0x000fc60007f1e0ff */
[----:B------:R-:W-:Y:S01]  /*36f0*/  IMAD R5, R4, UR7, R5 ;  /* 0x0000000704057c24 */ /* 0x000fe2000f8e0205 */
[----:B------:R-:W-:Y:S02]  /*3700*/  ULDC.64 UR6, c[0x0][0x5b0] ;  /* 0x00016c0000067ab9 */ /* 0x000fe40000000a00 */
[----:B------:R-:W-:Y:S02]  /*3710*/  IMAD R29, R25, UR6, RZ ;  /* 0x00000006191d7c24 */ /* 0x000fe4000f8e02ff */
[----:B------:R-:W-:Y:S02]  /*3720*/  IADD3.X R27, R33, R27, R5, P0, !PT ;  /* 0x0000001b211b7210 */ /* 0x000fe400007fe405 */
[----:B------:R-:W-:Y:S01]  /*3730*/  ISETP.GE.AND P0, PT, R30, 0x1, PT ;  /* 0x000000011e00780c */ /* 0x000fe20003f06270 */
[C---:B------:R-:W-:Y:S02]  /*3740*/  IMAD R29, R24.reuse, UR7, R29 ;  /* 0x00000007181d7c24 */ /* 0x040fe4000f8e021d */
[----:B------:R-:W-:Y:S01]  /*3750*/  IMAD.WIDE.U32 R4, R24, UR6, R26 ;  /* 0x0000000618047c25 */ /* 0x000fe2000f8e001a */
[----:B------:R-:W-:-:S02]  /*3760*/  ISETP.LT.OR P4, PT, R6, 0x1, !P0 ;  /* 0x000000010600780c */ /* 0x000fc40004781670 */
[----:B------:R-:W-:-:S04]  /*3770*/  IADD3 R4, P1, R4, UR8, RZ ;  /* 0x0000000804047c10 */ /* 0x000fc8000ff3e0ff */
[----:B------:R-:W-:-:S07]  /*3780*/  IADD3.X R5, R5, UR9, R29, P1, !PT ;  /* 0x0000000905057c10 */ /* 0x000fce0008ffe41d */
[----:B------:R-:W-:Y:S05]  /*3790*/  @P4 BRA `(.L_x_39) ;  /* 0x0000000000044947 */ /* 0x000fea0003800000 */
[----:B------:R0:W5:Y:S02]  /*37a0*/  LDG.E.U8 R28, desc[UR18][R4.64] ;  /* 0x00000012041c7981 */ /* 0x000164000c1e1100 */
.L_x_39:
[----:B------:R-:W-:Y:S05]  /*37b0*/  BSYNC B1 ;  /* 0x0000000000017941 */ /* 0x000fea0003800000 */
.L_x_38:
[----:B-----5:R-:W-:Y:S01]  /*37c0*/  LOP3.LUT R28, R28, 0xff, RZ, 0xc0, !PT ;  /* 0x000000ff1c1c7812 */ /* 0x020fe200078ec0ff */
[----:B------:R-:W-:Y:S01]  /*37d0*/  BSSY B1, `(.L_x_40) ;  /* 0x000000b000017945 */ /* 0x000fe20003800000 */
[----:B------:R-:W-:Y:S02]  /*37e0*/  ISETP.LT.OR P3, PT, R6, 0x2, !P0 ;  /* 0x000000020600780c */ /* 0x000fe40004761670 */
[----:B------:R-:W-:-:S05]  /*37f0*/  F2FP.F16.E4M3.UNPACK_B R28, R28 ;  /* 0x0000001cff1c723e */ /* 0x000fca00020006ff */
[----:B------:R-:W-:-:S05]  /*3800*/  HADD2.F32 R29, -RZ, R28.H0_H0 ;  /* 0x2000001cff1d7230 */ /* 0x000fca0000004100 */
[----:B------:R-:W-:-:S04]  /*3810*/  FMUL R28, R29, R12 ;  /* 0x0000000c1d1c7220 */ /* 0x000fc80000400000 */
[----:B------:R-:W-:-:S05]  /*3820*/  FFMA R28, R149, R10, R28 ;  /* 0x0000000a951c7223 */ /* 0x000fca000000001c */
[----:B------:R-:W-:Y:S02]  /*3830*/  F2FP.SATFINITE.E4M3.F32.PACK_AB_MERGE_C R29, RZ, R28, RZ ;  /* 0x0000001cff1d723e */ /* 0x000fe400048070ff */
[----:B------:R-:W-:-:S03]  /*3840*/  PRMT R28, RZ, 0x7610, R28 ;  /* 0x00007610ff1c7816 */ /* 0x000fc6000000001c */
[----:B------:R1:W-:Y:S01]  /*3850*/  @!P4 STG.E.U8 desc[UR18][R18.64], R29 ;  /* 0x0000001d1200c986 */ /* 0x0003e2000c101112 */
[----:B------:R-:W-:Y:S05]  /*3860*/  @P3 BRA `(.L_x_41) ;  /* 0x0000000000043947 */ /* 0x000fea0003800000 */
[----:B------:R2:W5:Y:S02]  /*3870*/  LDG.E.U8 R28, desc[UR18][R4.64+0x1] ;  /* 0x00000112041c7981 */ /* 0x000564000c1e1100 */
.L_x_41:
[----:B------:R-:W-:Y:S05]  /*3880*/  BSYNC B1 ;  /* 0x0000000000017941 */ /* 0x000fea0003800000 */
.L_x_40:
[----:B-----5:R-:W-:Y:S01]  /*3890*/  LOP3.LUT R28, R28, 0xff, RZ, 0xc0, !PT ;  /* 0x000000ff1c1c7812 */ /* 0x020fe200078ec0ff */
[----:B------:R-:W-:Y:S01]  /*38a0*/  BSSY B1, `(.L_x_42) ;  /* 0x0000013000017945 */ /* 0x000fe20003800000 */
[----:B------:R-:W-:Y:S02]  /*38b0*/  IADD3 R31, P1, R24, 0x8, RZ ;  /* 0x00000008181f7810 */ /* 0x000fe40007f3e0ff */
[----:B------:R-:W-:-:S03]  /*38c0*/  F2FP.F16.E4M3.UNPACK_B R28, R28 ;  /* 0x0000001cff1c723e */ /* 0x000fc600020006ff */
[----:B------:R-:W-:Y:S01]  /*38d0*/  IMAD.X R24, RZ, RZ, R25, P1 ;  /* 0x000000ffff187224 */ /* 0x000fe200008e0619 */
[----:B------:R-:W-:Y:S01]  /*38e0*/  ISETP.GE.AND P1, PT, R30, 0x9, PT ;  /* 0x000000091e00780c */ /* 0x000fe20003f26270 */
[----:B-1----:R-:W-:Y:S02]  /*38f0*/  HADD2.F32 R29, -RZ, R28.H0_H0 ;  /* 0x2000001cff1d7230 */ /* 0x002fe40000004100 */
[----:B------:R-:W-:Y:S01]  /*3900*/  IMAD R24, R24, UR6, RZ ;  /* 0x0000000618187c24 */ /* 0x000fe2000f8e02ff */
[----:B------:R-:W-:Y:S01]  /*3910*/  ISETP.LT.OR P5, PT, R6, 0x1, !P1 ;  /* 0x000000010600780c */ /* 0x000fe20004fa1670 */
[----:B------:R-:W-:-:S04]  /*3920*/  IMAD.WIDE.U32 R26, R31, UR6, R26 ;  /* 0x000000061f1a7c25 */ /* 0x000fc8000f8e001a */
[----:B------:R-:W-:Y:S01]  /*3930*/  FMUL R29, R29, R12 ;  /* 0x0000000c1d1d7220 */ /* 0x000fe20000400000 */
[----:B------:R-:W-:-:S03]  /*3940*/  IMAD R31, R31, UR7, R24 ;  /* 0x000000071f1f7c24 */ /* 0x000fc6000f8e0218 */
[----:B------:R-:W-:Y:S01]  /*3950*/  FFMA R29, R144, R10, R29 ;  /* 0x0000000a901d7223 */ /* 0x000fe2000000001d */
[----:B------:R-:W-:Y:S02]  /*3960*/  IADD3 R24, P4, R26, UR8, RZ ;  /* 0x000000081a187c10 */ /* 0x000fe4000ff9e0ff */
[----:B------:R-:W-:Y:S02]  /*3970*/  PRMT R26, RZ, 0x7610, R26 ;  /* 0x00007610ff1a7816 */ /* 0x000fe4000000001a */
[----:B------:R-:W-:Y:S02]  /*3980*/  F2FP.SATFINITE.E4M3.F32.PACK_AB_MERGE_C R29, RZ, R29, RZ ;  /* 0x0000001dff1d723e */ /* 0x000fe400048070ff */
[----:B------:R-:W-:-:S03]  /*3990*/  IADD3.X R25, R27, UR9, R31, P4, !PT ;  /* 0x000000091b197c10 */ /* 0x000fc6000a7fe41f */
[----:B------:R1:W-:Y:S01]  /*39a0*/  @!P3 STG.E.U8 desc[UR18][R18.64+0x1], R29 ;  /* 0x0000011d1200b986 */ /* 0x0003e2000c101112 */
[----:B------:R-:W-:Y:S05]  /*39b0*/  @P5 BRA `(.L_x_43) ;  /* 0x0000000000045947 */ /* 0x000fea0003800000 */
[----:B------:R3:W5:Y:S02]  /*39c0*/  LDG.E.U8 R26, desc[UR18][R24.64] ;  /* 0x00000012181a7981 */ /* 0x000764000c1e1100 */
.L_x_43:
[----:B------:R-:W-:Y:S05]  /*39d0*/  BSYNC B1 ;  /* 0x0000000000017941 */ /* 0x000fea0003800000 */
.L_x_42:
        /* <DEDUP_REMOVED lines=12> */
.L_x_45:
[----:B------:R-:W-:Y:S05]  /*3aa0*/  BSYNC B1 ;  /* 0x0000000000017941 */ /* 0x000fea0003800000 */
.L_x_44:
[----:B-----5:R-:W-:Y:S01]  /*3ab0*/  LOP3.LUT R26, R26, 0xff, RZ, 0xc0, !PT ;  /* 0x000000ff1a1a7812 */ /* 0x020fe200078ec0ff */
[----:B------:R-:W-:Y:S01]  /*3ac0*/  BSSY B1, `(.L_x_46) ;  /* 0x000000b000017945 */ /* 0x000fe20003800000 */
[----:B------:R-:W-:Y:S02]  /*3ad0*/  ISETP.LT.OR P4, PT, R6, 0x9, !P0 ;  /* 0x000000090600780c */ /* 0x000fe40004781670 */
[----:B------:R-:W-:-:S05]  /*3ae0*/  F2FP.F16.E4M3.UNPACK_B R26, R26 ;  /* 0x0000001aff1a723e */ /* 0x000fca00020006ff */
[----:B----4-:R-:W-:Y:S01]  /*3af0*/  HADD2.F32 R27, -RZ, R26.H0_H0 ;  /* 0x2000001aff1b7230 */ /* 0x010fe20000004100 */
[----:B------:R-:W-:-:S04]  /*3b00*/  PRMT R26, RZ, 0x7610, R26 ;  /* 0x00007610ff1a7816 */ /* 0x000fc8000000001a */
[----:B------:R-:W-:-:S04]  /*3b10*/  FMUL R27, R27, R12 ;  /* 0x0000000c1b1b7220 */ /* 0x000fc80000400000 */
[----:B------:R-:W-:-:S05]  /*3b20*/  FFMA R27, R142, R10, R27 ;  /* 0x0000000a8e1b7223 */ /* 0x000fca000000001b */
[----:B------:R-:W-:-:S05]  /*3b30*/  F2FP.SATFINITE.E4M3.F32.PACK_AB_MERGE_C R27, RZ, R27, RZ ;  /* 0x0000001bff1b723e */ /* 0x000fca00048070ff */
[----:B------:R4:W-:Y:S01]  /*3b40*/  @!P3 STG.E.U8 desc[UR18][R16.64+0x1], R27 ;  /* 0x0000011b1000b986 */ /* 0x0009e2000c101112 */
[----:B------:R-:W-:Y:S05]  /*3b50*/  @P4 BRA `(.L_x_47) ;  /* 0x0000000000044947 */ /* 0x000fea0003800000 */
[----:B------:R0:W5:Y:S02]  /*3b60*/  LDG.E.U8 R26, desc[UR18][R4.64+0x8] ;  /* 0x00000812041a7981 */ /* 0x000164000c1e1100 */
.L_x_47:
[----:B------:R-:W-:Y:S05]  /*3b70*/  BSYNC B1 ;  /* 0x0000000000017941 */ /* 0x000fea0003800000 */
.L_x_46:
[----:B-----5:R-:W-:Y:S01]  /*3b80*/  LOP3.LUT R26, R26, 0xff, RZ, 0xc0, !PT ;  /* 0x000000ff1a1a7812 */ /* 0x020fe200078ec0ff */
[----:B------:R-:W-:Y:S01]  /*3b90*/  BSSY B1, `(.L_x_48) ;  /* 0x000000b000017945 */ /* 0x000fe20003800000 */
[----:B------:R-:W-:Y:S02]  /*3ba0*/  ISETP.LT.OR P3, PT, R6, 0xa, !P0 ;  /* 0x0000000a0600780c */ /* 0x000fe40004761670 */
[----:B------:R-:W-:-:S05]  /*3bb0*/  F2FP.F16.E4M3.UNPACK_B R26, R26 ;  /* 0x0000001aff1a723e */ /* 0x000fca00020006ff */
[----:B----4-:R-:W-:-:S05]  /*3bc0*/  HADD2.F32 R27, -RZ, R26.H0_H0 ;  /* 0x2000001aff1b7230 */ /* 0x010fca0000004100 */
[----:B------:R-:W-:-:S04]  /*3bd0*/  FMUL R26, R27, R12 ;  /* 0x0000000c1b1a7220 */ /* 0x000fc80000400000 */
[----:B------:R-:W-:-:S05]  /*3be0*/  FFMA R26, R145, R10, R26 ;  /* 0x0000000a911a7223 */ /* 0x000fca000000001a */
[----:B------:R-:W-:Y:S02]  /*3bf0*/  F2FP.SATFINITE.E4M3.F32.PACK_AB_MERGE_C R27, RZ, R26, RZ ;  /* 0x0000001aff1b723e */ /* 0x000fe400048070ff */
[----:B------:R-:W-:-:S03]  /*3c00*/  PRMT R26, RZ, 0x7610, R26 ;  /* 0x00007610ff1a7816 */ /* 0x000fc6000000001a */
[----:B------:R4:W-:Y:S01]  /*3c10*/  @!P4 STG.E.U8 desc[UR18][R18.64+0x8], R27 ;  /* 0x0000081b1200c986 */ /* 0x0009e2000c101112 */
[----:B------:R-:W-:Y:S05]  /*3c20*/  @P3 BRA `(.L_x_49) ;  /* 0x0000000000043947 */ /* 0x000fea0003800000 */
[----:B------:R0:W5:Y:S02]  /*3c30*/  LDG.E.U8 R26, desc[UR18][R4.64+0x9] ;  /* 0x00000912041a7981 */ /* 0x000164000c1e1100 */
.L_x_49:
[----:B------:R-:W-:Y:S05]  /*3c40*/  BSYNC B1 ;  /* 0x0000000000017941 */ /* 0x000fea0003800000 */
.L_x_48:
        /* <DEDUP_REMOVED lines=12> */
.L_x_51:
[----:B------:R-:W-:Y:S05]  /*3d10*/  BSYNC B1 ;  /* 0x0000000000017941 */ /* 0x000fea0003800000 */
.L_x_50:
        /* <DEDUP_REMOVED lines=12> */
.L_x_53:
[----:B------:R-:W-:Y:S05]  /*3de0*/  BSYNC B1 ;  /* 0x0000000000017941 */ /* 0x000fea0003800000 */
.L_x_52:
        /* <DEDUP_REMOVED lines=12> */
.L_x_55:
[----:B------:R-:W-:Y:S05]  /*3eb0*/  BSYNC B1 ;  /* 0x0000000000017941 */ /* 0x000fea0003800000 */
.L_x_54:
        /* <DEDUP_REMOVED lines=12> */
.L_x_57:
[----:B------:R-:W-:Y:S05]  /*3f80*/  BSYNC B1 ;  /* 0x0000000000017941 */ /* 0x000fea0003800000 */
.L_x_56:
        /* <DEDUP_REMOVED lines=12> */
.L_x_59:
[----:B------:R-:W-:Y:S05]  /*4050*/  BSYNC B1 ;  /* 0x0000000000017941 */ /* 0x000fea0003800000 */
.L_x_58:
        /* <DEDUP_REMOVED lines=12> */
.L_x_61:
[----:B------:R-:W-:Y:S05]  /*4120*/  BSYNC B1 ;  /* 0x0000000000017941 */ /* 0x000fea0003800000 */
.L_x_60:
        /* <DEDUP_REMOVED lines=12> */
.L_x_63:
[----:B------:R-:W-:Y:S05]  /*41f0*/  BSYNC B1 ;  /* 0x0000000000017941 */ /* 0x000fea0003800000 */
.L_x_62:
        /* <DEDUP_REMOVED lines=12> */
.L_x_65:
[----:B------:R-:W-:Y:S05]  /*42c0*/  BSYNC B1 ;  /* 0x0000000000017941 */ /* 0x000fea0003800000 */
.L_x_64:
        /* <DEDUP_REMOVED lines=12> */
.L_x_67:
[----:B------:R-:W-:Y:S05]  /*4390*/  BSYNC B1 ;  /* 0x0000000000017941 */ /* 0x000fea0003800000 */
.L_x_66:
        /* <DEDUP_REMOVED lines=12> */
.L_x_69:
[----:B------:R-:W-:Y:S05]  /*4460*/  BSYNC B1 ;  /* 0x0000000000017941 */ /* 0x000fea0003800000 */
.L_x_68:
        /* <DEDUP_REMOVED lines=12> */
.L_x_71:
[----:B------:R-:W-:Y:S05]  /*4530*/  BSYNC B1 ;  /* 0x0000000000017941 */ /* 0x000fea0003800000 */
.L_x_70:
        /* <DEDUP_REMOVED lines=12> */
.L_x_73:
[----:B------:R-:W-:Y:S05]  /*4600*/  BSYNC B1 ;  /* 0x0000000000017941 */ /* 0x000fea0003800000 */
.L_x_72:
        /* <DEDUP_REMOVED lines=12> */
.L_x_75:
[----:B------:R-:W-:Y:S05]  /*46d0*/  BSYNC B1 ;  /* 0x0000000000017941 */ /* 0x000fea0003800000 */
.L_x_74:
        /* <DEDUP_REMOVED lines=12> */
.L_x_77:
[----:B------:R-:W-:Y:S05]  /*47a0*/  BSYNC B1 ;  /* 0x0000000000017941 */ /* 0x000fea0003800000 */
.L_x_76:
        /* <DEDUP_REMOVED lines=12> */
.L_x_79:
[----:B------:R-:W-:Y:S05]  /*4870*/  BSYNC B1 ;  /* 0x0000000000017941 */ /* 0x000fea0003800000 */
.L_x_78:
        /* <DEDUP_REMOVED lines=12> */
.L_x_81:
[----:B------:R-:W-:Y:S05]  /*4940*/  BSYNC B1 ;  /* 0x0000000000017941 */ /* 0x000fea0003800000 */
.L_x_80:
        /* <DEDUP_REMOVED lines=12> */
.L_x_83:
[----:B------:R-:W-:Y:S05]  /*4a10*/  BSYNC B1 ;  /* 0x0000000000017941 */ /* 0x000fea0003800000 */
.L_x_82:
        /* <DEDUP_REMOVED lines=12> */
.L_x_85:
[----:B------:R-:W-:Y:S05]  /*4ae0*/  BSYNC B1 ;  /* 0x0000000000017941 */ /* 0x000fea0003800000 */
.L_x_84:
        /* <DEDUP_REMOVED lines=12> */
.L_x_87:
[----:B------:R-:W-:Y:S05]  /*4bb0*/  BSYNC B1 ;  /* 0x0000000000017941 */ /* 0x000fea0003800000 */
.L_x_86:
        /* <DEDUP_REMOVED lines=12> */
.L_x_89:
[----:B------:R-:W-:Y:S05]  /*4c80*/  BSYNC B1 ;  /* 0x0000000000017941 */ /* 0x000fea0003800000 */
.L_x_88:
        /* <DEDUP_REMOVED lines=12> */
.L_x_91:
[----:B------:R-:W-:Y:S05]  /*4d50*/  BSYNC B1 ;  /* 0x0000000000017941 */ /* 0x000fea0003800000 */
.L_x_90:
        /* <DEDUP_REMOVED lines=12> */
.L_x_93:
[----:B------:R-:W-:Y:S05]  /*4e20*/  BSYNC B1 ;  /* 0x0000000000017941 */ /* 0x000fea0003800000 */
.L_x_92:
        /* <DEDUP_REMOVED lines=12> */
.L_x_95:
[----:B------:R-:W-:Y:S05]  /*4ef0*/  BSYNC B1 ;  /* 0x0000000000017941 */ /* 0x000fea0003800000 */
.L_x_94:
        /* <DEDUP_REMOVED lines=12> */
.L_x_97:
[----:B------:R-:W-:Y:S05]  /*4fc0*/  BSYNC B1 ;  /* 0x0000000000017941 */ /* 0x000fea0003800000 */
.L_x_96:
        /* <DEDUP_REMOVED lines=12> */
.L_x_99:
[----:B------:R-:W-:Y:S05]  /*5090*/  BSYNC B1 ;  /* 0x0000000000017941 */ /* 0x000fea0003800000 */
.L_x_98:
        /* <DEDUP_REMOVED lines=12> */
.L_x_101:
[----:B------:R-:W-:Y:S05]  /*5160*/  BSYNC B1 ;  /* 0x0000000000017941 */ /* 0x000fea0003800000 */
.L_x_100:
        /* <DEDUP_REMOVED lines=12> */
.L_x_103:
[----:B------:R-:W-:Y:S05]  /*5230*/  BSYNC B1 ;  /* 0x0000000000017941 */ /* 0x000fea0003800000 */
.L_x_102:
        /* <DEDUP_REMOVED lines=12> */
.L_x_105:
[----:B------:R-:W-:Y:S05]  /*5300*/  BSYNC B1 ;  /* 0x0000000000017941 */ /* 0x000fea0003800000 */
.L_x_104:
        /* <DEDUP_REMOVED lines=12> */
.L_x_107:
[----:B------:R-:W-:Y:S05]  /*53d0*/  BSYNC B1 ;  /* 0x0000000000017941 */ /* 0x000fea0003800000 */
.L_x_106:
        /* <DEDUP_REMOVED lines=12> */
.L_x_109:
[----:B------:R-:W-:Y:S05]  /*54a0*/  BSYNC B1 ;  /* 0x0000000000017941 */ /* 0x000fea0003800000 */
.L_x_108:
        /* <DEDUP_REMOVED lines=12> */
.L_x_111:
[----:B------:R-:W-:Y:S05]  /*5570*/  BSYNC B1 ;  /* 0x0000000000017941 */ /* 0x000fea0003800000 */
.L_x_110:
        /* <DEDUP_REMOVED lines=12> */
.L_x_113:
[----:B------:R-:W-:Y:S05]  /*5640*/  BSYNC B1 ;  /* 0x0000000000017941 */ /* 0x000fea0003800000 */
.L_x_112:
        /* <DEDUP_REMOVED lines=12> */
.L_x_115:
[----:B------:R-:W-:Y:S05]  /*5710*/  BSYNC B1 ;  /* 0x0000000000017941 */ /* 0x000fea0003800000 */
.L_x_114:
        /* <DEDUP_REMOVED lines=12> */
.L_x_117:
[----:B------:R-:W-:Y:S05]  /*57e0*/  BSYNC B1 ;  /* 0x0000000000017941 */ /* 0x000fea0003800000 */
.L_x_116:
        /* <DEDUP_REMOVED lines=12> */
.L_x_119:
[----:B------:R-:W-:Y:S05]  /*58b0*/  BSYNC B1 ;  /* 0x0000000000017941 */ /* 0x000fea0003800000 */
.L_x_118:
        /* <DEDUP_REMOVED lines=12> */
.L_x_121:
[----:B------:R-:W-:Y:S05]  /*5980*/  BSYNC B1 ;  /* 0x0000000000017941 */ /* 0x000fea0003800000 */
.L_x_120:
        /* <DEDUP_REMOVED lines=12> */
.L_x_123:
[----:B------:R-:W-:Y:S05]  /*5a50*/  BSYNC B1 ;  /* 0x0000000000017941 */ /* 0x000fea0003800000 */
.L_x_122:
        /* <DEDUP_REMOVED lines=12> */
.L_x_125:
[----:B------:R-:W-:Y:S05]  /*5b20*/  BSYNC B1 ;  /* 0x0000000000017941 */ /* 0x000fea0003800000 */
.L_x_124:
        /* <DEDUP_REMOVED lines=12> */
.L_x_127:
[----:B------:R-:W-:Y:S05]  /*5bf0*/  BSYNC B1 ;  /* 0x0000000000017941 */ /* 0x000fea0003800000 */
.L_x_126:
        /* <DEDUP_REMOVED lines=12> */
.L_x_129:
[----:B------:R-:W-:Y:S05]  /*5cc0*/  BSYNC B1 ;  /* 0x0000000000017941 */ /* 0x000fea0003800000 */
.L_x_128:
        /* <DEDUP_REMOVED lines=12> */
.L_x_131:
[----:B------:R-:W-:Y:S05]  /*5d90*/  BSYNC B1 ;  /* 0x0000000000017941 */ /* 0x000fea0003800000 */
.L_x_130:
        /* <DEDUP_REMOVED lines=12> */
.L_x_133:
[----:B------:R-:W-:Y:S05]  /*5e60*/  BSYNC B1 ;  /* 0x0000000000017941 */ /* 0x000fea0003800000 */
.L_x_132:
        /* <DEDUP_REMOVED lines=12> */
.L_x_135:
[----:B------:R-:W-:Y:S05]  /*5f30*/  BSYNC B1 ;  /* 0x0000000000017941 */ /* 0x000fea0003800000 */
.L_x_134:
        /* <DEDUP_REMOVED lines=12> */
.L_x_137:
[----:B------:R-:W-:Y:S05]  /*6000*/  BSYNC B1 ;  /* 0x0000000000017941 */ /* 0x000fea0003800000 */
.L_x_136:
        /* <DEDUP_REMOVED lines=12> */
.L_x_139:
[----:B------:R-:W-:Y:S05]  /*60d0*/  BSYNC B1 ;  /* 0x0000000000017941 */ /* 0x000fea0003800000 */
.L_x_138:
        /* <DEDUP_REMOVED lines=12> */
.L_x_141:
[----:B------:R-:W-:Y:S05]  /*61a0*/  BSYNC B1 ;  /* 0x0000000000017941 */ /* 0x000fea0003800000 */
.L_x_140:
        /* <DEDUP_REMOVED lines=12> */
.L_x_143:
[----:B------:R-:W-:Y:S05]  /*6270*/  BSYNC B1 ;  /* 0x0000000000017941 */ /* 0x000fea0003800000 */
.L_x_142:
        /* <DEDUP_REMOVED lines=12> */
.L_x_145:
[----:B------:R-:W-:Y:S05]  /*6340*/  BSYNC B1 ;  /* 0x0000000000017941 */ /* 0x000fea0003800000 */
.L_x_144:
        /* <DEDUP_REMOVED lines=12> */
.L_x_147:
[----:B------:R-:W-:Y:S05]  /*6410*/  BSYNC B1 ;  /* 0x0000000000017941 */ /* 0x000fea0003800000 */
.L_x_146:
        /* <DEDUP_REMOVED lines=12> */
.L_x_149:
[----:B------:R-:W-:Y:S05]  /*64e0*/  BSYNC B1 ;  /* 0x0000000000017941 */ /* 0x000fea0003800000 */
.L_x_148:
        /* <DEDUP_REMOVED lines=12> */
.L_x_151:
[----:B------:R-:W-:Y:S05]  /*65b0*/  BSYNC B1 ;  /* 0x0000000000017941 */ /* 0x000fea0003800000 */
.L_x_150:
        /* <DEDUP_REMOVED lines=12> */
.L_x_153:
[----:B------:R-:W-:Y:S05]  /*6680*/  BSYNC B1 ;  /* 0x0000000000017941 */ /* 0x000fea0003800000 */
.L_x_152:
        /* <DEDUP_REMOVED lines=12> */
.L_x_155:
[----:B------:R-:W-:Y:S05]  /*6750*/  BSYNC B1 ;  /* 0x0000000000017941 */ /* 0x000fea0003800000 */
.L_x_154:
        /* <DEDUP_REMOVED lines=12> */
.L_x_157:
[----:B------:R-:W-:Y:S05]  /*6820*/  BSYNC B1 ;  /* 0x0000000000017941 */ /* 0x000fea0003800000 */
.L_x_156:
        /* <DEDUP_REMOVED lines=12> */
.L_x_159:
[----:B------:R-:W-:Y:S05]  /*68f0*/  BSYNC B1 ;  /* 0x0000000000017941 */ /* 0x000fea0003800000 */
.L_x_158:
[----:B-----5:R-:W-:Y:S01]  /*6900*/  LOP3.LUT R26, R26, 0xff, RZ, 0xc0, !PT ;  /* 0x000000ff1a1a7812 */ /* 0x020fe200078ec0ff */
[----:B------:R-:W-:Y:S01]  /*6910*/  BSSY B1, `(.L_x_160) ;  /* 0x000000b000017945 */ /* 0x000fe20003800000 */
[----:B------:R-:W-:Y:S02]  /*6920*/  ISETP.LT.OR P0, PT, R6, 0x7a, !P0 ;  /* 0x0000007a0600780c */ /* 0x000fe40004701670 */
[----:B------:R-:W-:-:S05]  /*6930*/  F2FP.F16.E4M3.UNPACK_B R26, R26 ;  /* 0x0000001aff1a723e */ /* 0x000fca00020006ff */
[----:B----4-:R-:W-:-:S05]  /*6940*/  HADD2.F32 R27, -RZ, R26.H0_H0 ;  /* 0x2000001aff1b7230 */ /* 0x010fca0000004100 */
[----:B------:R-:W-:-:S04]  /*6950*/  FMUL R26, R27, R12 ;  /* 0x0000000c1b1a7220 */ /* 0x000fc80000400000 */
[----:B------:R-:W-:Y:S01]  /*6960*/  FFMA R26, R21, R10, R26 ;  /* 0x0000000a151a7223 */ /* 0x000fe2000000001a */
[----:B------:R-:W-:-:S04]  /*6970*/  PRMT R21, RZ, 0x7610, R21 ;  /* 0x00007610ff157816 */ /* 0x000fc80000000015 */
[----:B------:R-:W-:-:S05]  /*6980*/  F2FP.SATFINITE.E4M3.F32.PACK_AB_MERGE_C R27, RZ, R26, RZ ;  /* 0x0000001aff1b723e */ /* 0x000fca00048070ff */
[----:B------:R4:W-:Y:S01]  /*6990*/  @!P4 STG.E.U8 desc[UR18][R18.64+0x78], R27 ;  /* 0x0000781b1200c986 */ /* 0x0009e2000c101112 */
[----:B------:R-:W-:Y:S05]  /*69a0*/  @P0 BRA `(.L_x_161) ;  /* 0x0000000000040947 */ /* 0x000fea0003800000 */
[----:B------:R0:W5:Y:S02]  /*69b0*/  LDG.E.U8 R21, desc[UR18][R4.64+0x79] ;  /* 0x0000791204157981 */ /* 0x000164000c1e1100 */
.L_x_161:
[----:B------:R-:W-:Y:S05]  /*69c0*/  BSYNC B1 ;  /* 0x0000000000017941 */ /* 0x000fea0003800000 */
.L_x_160:
[----:B-----5:R-:W-:Y:S01]  /*69d0*/  LOP3.LUT R21, R21, 0xff, RZ, 0xc0, !PT ;  /* 0x000000ff15157812 */ /* 0x020fe200078ec0ff */
[----:B------:R-:W-:Y:S01]  /*69e0*/  BSSY B1, `(.L_x_162) ;  /* 0x000000b000017945 */ /* 0x000fe20003800000 */
[----:B------:R-:W-:Y:S02]  /*69f0*/  ISETP.LT.OR P3, PT, R6, 0x79, !P1 ;  /* 0x000000790600780c */ /* 0x000fe40004f61670 */
[----:B------:R-:W-:Y:S02]  /*6a00*/  F2FP.F16.E4M3.UNPACK_B R21, R21 ;  /* 0x00000015ff15723e */ /* 0x000fe400020006ff */
[----:B0-2---:R-:W-:-:S03]  /*6a10*/  PRMT R4, RZ, 0x7610, R4 ;  /* 0x00007610ff047816 */ /* 0x005fc60000000004 */
[----:B------:R-:W-:-:S05]  /*6a20*/  HADD2.F32 R21, -RZ, R21.H0_H0 ;  /* 0x20000015ff157230 */ /* 0x000fca0000004100 */
[----:B------:R-:W-:-:S04]  /*6a30*/  FMUL R21, R21, R12 ;  /* 0x0000000c15157220 */ /* 0x000fc80000400000 */
[----:B------:R-:W-:-:S05]  /*6a40*/  FFMA R21, R20, R10, R21 ;  /* 0x0000000a14157223 */ /* 0x000fca0000000015 */
[----:B------:R-:W-:-:S05]  /*6a50*/  F2FP.SATFINITE.E4M3.F32.PACK_AB_MERGE_C R21, RZ, R21, RZ ;  /* 0x00000015ff15723e */ /* 0x000fca00048070ff */
[----:B------:R0:W-:Y:S01]  /*6a60*/  @!P0 STG.E.U8 desc[UR18][R18.64+0x79], R21 ;  /* 0x0000791512008986 */ /* 0x0001e2000c101112 */
[----:B------:R-:W-:Y:S05]  /*6a70*/  @P3 BRA `(.L_x_163) ;  /* 0x0000000000043947 */ /* 0x000fea0003800000 */
[----:B------:R2:W5:Y:S02]  /*6a80*/  LDG.E.U8 R4, desc[UR18][R24.64+0x78] ;  /* 0x0000781218047981 */ /* 0x000564000c1e1100 */
.L_x_163:
[----:B------:R-:W-:Y:S05]  /*6a90*/  BSYNC B1 ;  /* 0x0000000000017941 */ /* 0x000fea0003800000 */
.L_x_162:
        /* <DEDUP_REMOVED lines=12> */
.L_x_165:
[----:B------:R-:W-:Y:S05]  /*6b60*/  BSYNC B1 ;  /* 0x0000000000017941 */ /* 0x000fea0003800000 */
.L_x_164:
[----:B------:R-:W-:Y:S05]  /*6b70*/  @P1 BRA `(.L_x_166) ;  /* 0x0000001000281947 */ /* 0x000fea0003800000 */
[----:B-----5:R-:W-:-:S04]  /*6b80*/  LOP3.LUT R4, R4, 0xff, RZ, 0xc0, !PT ;  /* 0x000000ff04047812 */ /* 0x020fc800078ec0ff */
[----:B------:R-:W-:-:S05]  /*6b90*/  F2FP.F16.E4M3.UNPACK_B R4, R4 ;  /* 0x00000004ff04723e */ /* 0x000fca00020006ff */
[----:B0-----:R-:W-:-:S05]  /*6ba0*/  HADD2.F32 R5, -RZ, R4.H0_H0 ;  /* 0x20000004ff057230 */ /* 0x001fca0000004100 */
[----:B------:R-:W-:-:S04]  /*6bb0*/  FMUL R5, R5, R12 ;  /* 0x0000000c05057220 */ /* 0x000fc80000400000 */
[----:B------:R-:W-:-:S05]  /*6bc0*/  FFMA R5, R22, R10, R5 ;  /* 0x0000000a16057223 */ /* 0x000fca0000000005 */
[----:B------:R-:W-:-:S05]  /*6bd0*/  F2FP.SATFINITE.E4M3.F32.PACK_AB_MERGE_C R5, RZ, R5, RZ ;  /* 0x00000005ff05723e */ /* 0x000fca00048070ff */
[----:B------:R0:W-:Y:S01]  /*6be0*/  STG.E.U8 desc[UR18][R16.64+0x79], R5 ;  /* 0x0000790510007986 */ /* 0x0001e2000c101112 */
[----:B------:R-:W-:Y:S05]  /*6bf0*/  BRA `(.L_x_166) ;  /* 0x0000001000087947 */ /* 0x000fea0003800000 */
.L_x_37:
[----:B------:R-:W-:Y:S01]  /*6c00*/  ISETP.GE.AND P1, PT, R30, 0x1, PT ;  /* 0x000000011e00780c */ /* 0x000fe20003f26270 */
[-C--:B------:R-:W-:Y:S01]  /*6c10*/  FMUL R149, R149, R10.reuse ;  /* 0x0000000a95957220 */ /* 0x080fe20000400000 */
[-C--:B------:R-:W-:Y:S01]  /*6c20*/  FMUL R144, R144, R10.reuse ;  /* 0x0000000a90907220 */ /* 0x080fe20000400000 */
[----:B------:R-:W-:Y:S01]  /*6c30*/  ISETP.GE.AND P0, PT, R30, 0x9, PT ;  /* 0x000000091e00780c */ /* 0x000fe20003f06270 */
[-C--:B------:R-:W-:Y:S01]  /*6c40*/  FMUL R147, R147, R10.reuse ;  /* 0x0000000a93937220 */ /* 0x080fe20000400000 */
[----:B------:R-:W-:Y:S01]  /*6c50*/  ISETP.LT.OR P4, PT, R6, 0x1, !P1 ;  /* 0x000000010600780c */ /* 0x000fe20004f81670 */
[-C--:B------:R-:W-:Y:S01]  /*6c60*/  FMUL R142, R142, R10.reuse ;  /* 0x0000000a8e8e7220 */ /* 0x080fe20000400000 */
[----:B------:R-:W-:Y:S01]  /*6c70*/  ISETP.LT.OR P5, PT, R6, 0x2, !P1 ;  /* 0x000000020600780c */ /* 0x000fe20004fa1670 */
[-C--:B------:R-:W-:Y:S01]  /*6c80*/  FMUL R145, R145, R10.reuse ;  /* 0x0000000a91917220 */ /* 0x080fe20000400000 */
[----:B------:R-:W-:Y:S01]  /*6c90*/  F2FP.SATFINITE.E4M3.F32.PACK_AB_MERGE_C R149, RZ, R149, RZ ;  /* 0x00000095ff95723e */ /* 0x000fe200048070ff */
[----:B------:R-:W-:Y:S01]  /*6ca0*/  FMUL R140, R140, R10 ;  /* 0x0000000a8c8c7220 */ /* 0x000fe20000400000 */
[----:B------:R-:W-:Y:S01]  /*6cb0*/  F2FP.SATFINITE.E4M3.F32.PACK_AB_MERGE_C R5, RZ, R144, RZ ;  /* 0x00000090ff05723e */ /* 0x000fe200048070ff */
[-C--:B------:R-:W-:Y:S01]  /*6cc0*/  FMUL R143, R143, R10.reuse ;  /* 0x0000000a8f8f7220 */ /* 0x080fe20000400000 */
[----:B------:R-:W-:Y:S01]  /*6cd0*/  ISETP.LT.OR P3, PT, R6, 0x1, !P0 ;  /* 0x000000010600780c */ /* 0x000fe20004761670 */
[-C--:B------:R-:W-:Y:S01]  /*6ce0*/  FMUL R138, R138, R10.reuse ;  /* 0x0000000a8a8a7220 */ /* 0x080fe20000400000 */
[C---:B------:R-:W-:Y:S01]  /*6cf0*/  ISETP.LT.OR P6, PT, R6.reuse, 0xa, !P1 ;  /* 0x0000000a0600780c */ /* 0x040fe20004fc1670 */
[-C--:B------:R-:W-:Y:S01]  /*6d00*/  FMUL R141, R141, R10.reuse ;  /* 0x0000000a8d8d7220 */ /* 0x080fe20000400000 */
[----:B------:R-:W-:Y:S01]  /*6d10*/  F2FP.SATFINITE.E4M3.F32.PACK_AB_MERGE_C R147, RZ, R147, RZ ;  /* 0x00000093ff93723e */ /* 0x000fe200048070ff */
[----:B------:R-:W-:Y:S01]  /*6d20*/  @!P4 STG.E.U8 desc[UR18][R18.64], R149 ;  /* 0x000000951200c986 */ /* 0x000fe2000c101112 */
[----:B------:R-:W-:Y:S01]  /*6d30*/  ISETP.LT.OR P4, PT, R6, 0x2, !P0 ;  /* 0x000000020600780c */ /* 0x000fe20004781670 */
[----:B------:R-:W-:Y:S01]  /*6d40*/  FMUL R136, R136, R10 ;  /* 0x0000000a88887220 */ /* 0x000fe20000400000 */
[----:B------:R-:W-:Y:S01]  /*6d50*/  F2FP.SATFINITE.E4M3.F32.PACK_AB_MERGE_C R25, RZ, R142, RZ ;  /* 0x0000008eff19723e */ /* 0x000fe200048070ff */
[----:B------:R0:W-:Y:S01]  /*6d60*/  @!P5 STG.E.U8 desc[UR18][R18.64+0x1], R5 ;  /* 0x000001051200d986 */ /* 0x0001e2000c101112 */
[C---:B------:R-:W-:Y:S01]  /*6d70*/  ISETP.LT.OR P5, PT, R6.reuse, 0x9, !P1 ;  /* 0x000000090600780c */ /* 0x040fe20004fa1670 */
[-C--:B------:R-:W-:Y:S01]  /*6d80*/  FMUL R139, R139, R10.reuse ;  /* 0x0000000a8b8b7220 */ /* 0x080fe20000400000 */
[----:B------:R-:W-:Y:S01]  /*6d90*/  F2FP.SATFINITE.E4M3.F32.PACK_AB_MERGE_C R145, RZ, R145, RZ ;  /* 0x00000091ff91723e */ /* 0x000fe200048070ff */
[----:B------:R-:W-:Y:S01]  /*6da0*/  @!P3 STG.E.U8 desc[UR18][R16.64], R147 ;  /* 0x000000931000b986 */ /* 0x000fe2000c101112 */
[----:B------:R-:W-:Y:S01]  /*6db0*/  ISETP.LT.OR P3, PT, R6, 0x9, !P0 ;  /* 0x000000090600780c */ /* 0x000fe20004761670 */
[-C--:B------:R-:W-:Y:S01]  /*6dc0*/  FMUL R134, R134, R10.reuse ;  /* 0x0000000a86867220 */ /* 0x080fe20000400000 */
[----:B------:R-:W-:Y:S01]  /*6dd0*/  F2FP.SATFINITE.E4M3.F32.PACK_AB_MERGE_C R143, RZ, R143, RZ ;  /* 0x0000008fff8f723e */ /* 0x000fe200048070ff */
[-C--:B------:R-:W-:Y:S01]  /*6de0*/  FMUL R137, R137, R10.reuse ;  /* 0x0000000a89897220 */ /* 0x080fe20000400000 */
[----:B------:R-:W-:Y:S01]  /*6df0*/  F2FP.SATFINITE.E4M3.F32.PACK_AB_MERGE_C R141, RZ, R141, RZ ;  /* 0x0000008dff8d723e */ /* 0x000fe200048070ff */
[----:B------:R1:W-:Y:S01]  /*6e00*/  @!P4 STG.E.U8 desc[UR18][R16.64+0x1], R25 ;  /* 0x000001191000c986 */ /* 0x0003e2000c101112 */
[----:B------:R-:W-:Y:S01]  /*6e10*/  ISETP.LT.OR P4, PT, R6, 0xa, !P0 ;  /* 0x0000000a0600780c */ /* 0x000fe20004781670 */
[----:B------:R-:W-:Y:S01]  /*6e20*/  FMUL R132, R132, R10 ;  /* 0x0000000a84847220 */ /* 0x000fe20000400000 */
[----:B0-----:R-:W-:Y:S01]  /*6e30*/  F2FP.SATFINITE.E4M3.F32.PACK_AB_MERGE_C R5, RZ, R140, RZ ;  /* 0x0000008cff05723e */ /* 0x001fe200048070ff */
[----:B------:R-:W-:Y:S01]  /*6e40*/  @!P5 STG.E.U8 desc[UR18][R18.64+0x8], R145 ;  /* 0x000008911200d986 */ /* 0x000fe2000c101112 */
[C---:B------:R-:W-:Y:S01]  /*6e50*/  ISETP.LT.OR P5, PT, R6.reuse, 0x11, !P1 ;  /* 0x000000110600780c */ /* 0x040fe20004fa1670 */
[-C--:B------:R-:W-:Y:S01]  /*6e60*/  FMUL R135, R135, R10.reuse ;  /* 0x0000000a87877220 */ /* 0x080fe20000400000 */
[----:B------:R-:W-:Y:S01]  /*6e70*/  F2FP.SATFINITE.E4M3.F32.PACK_AB_MERGE_C R139, RZ, R139, RZ ;  /* 0x0000008bff8b723e */ /* 0x000fe200048070ff */
[----:B------:R0:W-:Y:S01]  /*6e80*/  @!P6 STG.E.U8 desc[UR18][R18.64+0x9], R5 ;  /* 0x000009051200e986 */ /* 0x0001e2000c101112 */
[----:B------:R-:W-:Y:S01]  /*6e90*/  ISETP.LT.OR P6, PT, R6, 0x12, !P1 ;  /* 0x000000120600780c */ /* 0x000fe20004fc1670 */
[----:B------:R-:W-:Y:S01]  /*6ea0*/  FMUL R130, R130, R10 ;  /* 0x0000000a82827220 */ /* 0x000fe20000400000 */
[----:B------:R-:W-:Y:S01]  /*6eb0*/  F2FP.SATFINITE.E4M3.F32.PACK_AB_MERGE_C R137, RZ, R137, RZ ;  /* 0x00000089ff89723e */ /* 0x000fe200048070ff */
[----:B------:R-:W-:Y:S01]  /*6ec0*/  @!P3 STG.E.U8 desc[UR18][R16.64+0x8], R143 ;  /* 0x0000088f1000b986 */ /* 0x000fe2000c101112 */
[----:B-1----:R-:W-:Y:S01]  /*6ed0*/  F2FP.SATFINITE.E4M3.F32.PACK_AB_MERGE_C R25, RZ, R138, RZ ;  /* 0x0000008aff19723e */ /* 0x002fe200048070ff */
[-C--:B------:R-:W-:Y:S01]  /*6ee0*/  FMUL R133, R133, R10.reuse ;  /* 0x0000000a85857220 */ /* 0x080fe20000400000 */
[----:B------:R-:W-:Y:S01]  /*6ef0*/  ISETP.LT.OR P3, PT, R6, 0x11, !P0 ;  /* 0x000000110600780c */ /* 0x000fe20004761670 */
[-C--:B------:R-:W-:Y:S01]  /*6f00*/  FMUL R128, R128, R10.reuse ;  /* 0x0000000a80807220 */ /* 0x080fe20000400000 */
[----:B------:R-:W-:Y:S01]  /*6f10*/  F2FP.SATFINITE.E4M3.F32.PACK_AB_MERGE_C R135, RZ, R135, RZ ;  /* 0x00000087ff87723e */ /* 0x000fe200048070ff */
[----:B------:R1:W-:Y:S01]  /*6f20*/  @!P4 STG.E.U8 desc[UR18][R16.64+0x9], R25 ;  /* 0x000009191000c986 */ /* 0x0003e2000c101112 */
[C---:B------:R-:W-:Y:S01]  /*6f30*/  ISETP.LT.OR P4, PT, R6.reuse, 0x12, !P0 ;  /* 0x000000120600780c */ /* 0x040fe20004781670 */
[----:B------:R-:W-:Y:S01]  /*6f40*/  FMUL R131, R131, R10 ;  /* 0x0000000a83837220 */ /* 0x000fe20000400000 */
[----:B0-----:R-:W-:Y:S01]  /*6f50*/  F2FP.SATFINITE.E4M3.F32.PACK_AB_MERGE_C R5, RZ, R136, RZ ;  /* 0x00000088ff05723e */ /* 0x001fe200048070ff */
[----:B------:R-:W-:Y:S01]  /*6f60*/  @!P5 STG.E.U8 desc[UR18][R18.64+0x10], R141 ;  /* 0x0000108d1200d986 */ /* 0x000fe2000c101112 */
[----:B------:R-:W-:Y:S01]  /*6f70*/  ISETP.LT.OR P5, PT, R6, 0x19, !P1 ;  /* 0x000000190600780c */ /* 0x000fe20004fa1670 */
[-C--:B------:R-:W-:Y:S01]  /*6f80*/  FMUL R126, R126, R10.reuse ;  /* 0x0000000a7e7e7220 */ /* 0x080fe20000400000 */
[----:B------:R-:W-:Y:S01]  /*6f90*/  F2FP.SATFINITE.E4M3.F32.PACK_AB_MERGE_C R133, RZ, R133, RZ ;  /* 0x00000085ff85723e */ /* 0x000fe200048070ff */
[----:B------:R0:W-:Y:S01]  /*6fa0*/  @!P6 STG.E.U8 desc[UR18][R18.64+0x11], R5 ;  /* 0x000011051200e986 */ /* 0x0001e2000c101112 */
[----:B------:R-:W-:Y:S01]  /*6fb0*/  ISETP.LT.OR P6, PT, R6, 0x1a, !P1 ;  /* 0x0000001a0600780c */ /* 0x000fe20004fc1670 */
[-C--:B------:R-:W-:Y:S01]  /*6fc0*/  FMUL R129, R129, R10.reuse ;  /* 0x0000000a81817220 */ /* 0x080fe20000400000 */
[----:B------:R-:W-:Y:S01]  /*6fd0*/  FMUL R124, R124, R10 ;  /* 0x0000000a7c7c7220 */ /* 0x000fe20000400000 */
[----:B-1----:R-:W-:Y:S01]  /*6fe0*/  F2FP.SATFINITE.E4M3.F32.PACK_AB_MERGE_C R25, RZ, R134, RZ ;  /* 0x00000086ff19723e */ /* 0x002fe200048070ff */
[----:B------:R-:W-:Y:S01]  /*6ff0*/  @!P3 STG.E.U8 desc[UR18][R16.64+0x10], R139 ;  /* 0x0000108b1000b986 */ /* 0x000fe2000c101112 */
[C---:B------:R-:W-:Y:S01]  /*7000*/  ISETP.LT.OR P3, PT, R6.reuse, 0x19, !P0 ;  /* 0x000000190600780c */ /* 0x040fe20004761670 */
        /* <DEDUP_REMOVED lines=37> */
[-C--:B------:R-:W-:Y:S01]  /*7260*/  FMUL R112, R112, R10.reuse ;  /* 0x0000000a70707220 */ /* 0x080fe20000400000 */
        /* <DEDUP_REMOVED lines=81> */
[C---:B------:R-:W-:Y:S01]  /*7780*/  ISETP.LT.OR P6, PT, R6.reuse, 0x52, !P1 ;  /* 0x000000520600780c */ /* 0x040fe20004fc1670 */
        /* <DEDUP_REMOVED lines=22> */
[----:B------:R-:W-:-:S02]  /*78f0*/  ISETP.LT.OR P3, PT, R6, 0x59, !P0 ;  /* 0x000000590600780c */ /* 0x000fc40004761670 */
[----:B------:R-:W-:Y:S01]  /*7900*/  F2FP.SATFINITE.E4M3.F32.PACK_AB_MERGE_C R91, RZ, R91, RZ ;  /* 0x0000005bff5b723e */ /* 0x000fe200048070ff */
[----:B------:R1:W-:Y:S01]  /*7910*/  @!P4 STG.E.U8 desc[UR18][R16.64+0x51], R25 ;  /* 0x000051191000c986 */ /* 0x0003e2000c101112 */
[C---:B------:R-:W-:Y:S02]  /*7920*/  ISETP.LT.OR P4, PT, R6.reuse, 0x5a, !P0 ;  /* 0x0000005a0600780c */ /* 0x040fe40004781670 */
[----:B0-----:R-:W-:Y:S01]  /*7930*/  F2FP.SATFINITE.E4M3.F32.PACK_AB_MERGE_C R5, RZ, R100, RZ ;  /* 0x00000064ff05723e */ /* 0x001fe200048070ff */
[----:B------:R-:W-:Y:S01]  /*7940*/  @!P5 STG.E.U8 desc[UR18][R18.64+0x58], R105 ;  /* 0x000058691200d986 */ /* 0x000fe2000c101112 */
[C---:B------:R-:W-:Y:S02]  /*7950*/  ISETP.LT.OR P5, PT, R6.reuse, 0x61, !P1 ;  /* 0x000000610600780c */ /* 0x040fe40004fa1670 */
[----:B------:R-:W-:Y:S01]  /*7960*/  F2FP.SATFINITE.E4M3.F32.PACK_AB_MERGE_C R21, RZ, R21, RZ ;  /* 0x00000015ff15723e */ /* 0x000fe200048070ff */
[----:B------:R0:W-:Y:S01]  /*7970*/  @!P6 STG.E.U8 desc[UR18][R18.64+0x59], R5 ;  /* 0x000059051200e986 */ /* 0x0001e2000c101112 */
[----:B------:R-:W-:-:S02]  /*7980*/  ISETP.LT.OR P6, PT, R6, 0x62, !P1 ;  /* 0x000000620600780c */ /* 0x000fc40004fc1670 */
[----:B------:R-:W-:Y:S01]  /*7990*/  F2FP.SATFINITE.E4M3.F32.PACK_AB_MERGE_C R23, RZ, R23, RZ ;  /* 0x00000017ff17723e */ /* 0x000fe200048070ff */
[----:B------:R-:W-:Y:S01]  /*79a0*/  @!P3 STG.E.U8 desc[UR18][R16.64+0x58], R103 ;  /* 0x000058671000b986 */ /* 0x000fe2000c101112 */
[----:B-1----:R-:W-:Y:S02]  /*79b0*/  F2FP.SATFINITE.E4M3.F32.PACK_AB_MERGE_C R25, RZ, R98, RZ ;  /* 0x00000062ff19723e */ /* 0x002fe400048070ff */
[C---:B------:R-:W-:Y:S02]  /*79c0*/  ISETP.LT.OR P3, PT, R6.reuse, 0x61, !P0 ;  /* 0x000000610600780c */ /* 0x040fe40004761670 */
[----:B------:R-:W-:Y:S01]  /*79d0*/  F2FP.SATFINITE.E4M3.F32.PACK_AB_MERGE_C R27, RZ, R22, RZ ;  /* 0x00000016ff1b723e */ /* 0x000fe200048070ff */
[----:B------:R1:W-:Y:S01]  /*79e0*/  @!P4 STG.E.U8 desc[UR18][R16.64+0x59], R25 ;  /* 0x000059191000c986 */ /* 0x0003e2000c101112 */
[C---:B------:R-:W-:Y:S02]  /*79f0*/  ISETP.LT.OR P4, PT, R6.reuse, 0x62, !P0 ;  /* 0x000000620600780c */ /* 0x040fe40004781670 */
[----:B0-----:R-:W-:Y:S01]  /*7a00*/  F2FP.SATFINITE.E4M3.F32.PACK_AB_MERGE_C R5, RZ, R96, RZ ;  /* 0x00000060ff05723e */ /* 0x001fe200048070ff */
[----:B------:R-:W-:Y:S01]  /*7a10*/  @!P5 STG.E.U8 desc[UR18][R18.64+0x60], R101 ;  /* 0x000060651200d986 */ /* 0x000fe2000c101112 */
[----:B------:R-:W-:-:S03]  /*7a20*/  ISETP.LT.OR P5, PT, R6, 0x69, !P1 ;  /* 0x000000690600780c */ /* 0x000fc60004fa1670 */
[----:B------:R0:W-:Y:S01]  /*7a30*/  @!P6 STG.E.U8 desc[UR18][R18.64+0x61], R5 ;  /* 0x000061051200e986 */ /* 0x0001e2000c101112 */
[C---:B------:R-:W-:Y:S02]  /*7a40*/  ISETP.LT.OR P6, PT, R6.reuse, 0x6a, !P1 ;  /* 0x0000006a0600780c */ /* 0x040fe40004fc1670 */
[----:B-1----:R-:W-:Y:S01]  /*7a50*/  F2FP.SATFINITE.E4M3.F32.PACK_AB_MERGE_C R25, RZ, R94, RZ ;  /* 0x0000005eff19723e */ /* 0x002fe200048070ff */
[----:B------:R-:W-:Y:S01]  /*7a60*/  @!P3 STG.E.U8 desc[UR18][R16.64+0x60], R99 ;  /* 0x000060631000b986 */ /* 0x000fe2000c101112 */
[----:B------:R-:W-:-:S03]  /*7a70*/  ISETP.LT.OR P3, PT, R6, 0x69, !P0 ;  /* 0x000000690600780c */ /* 0x000fc60004761670 */
        /* <DEDUP_REMOVED lines=12> */
[C---:B------:R-:W-:Y:S01]  /*7b40*/  ISETP.LT.OR P1, PT, R6.reuse, 0x7a, !P1 ;  /* 0x0000007a0600780c */ /* 0x040fe20004f21670 */
[----:B------:R2:W-:Y:S01]  /*7b50*/  @!P5 STG.E.U8 desc[UR18][R18.64+0x70], R93 ;  /* 0x0000705d1200d986 */ /* 0x0005e2000c101112 */
[C---:B------:R-:W-:Y:S02]  /*7b60*/  ISETP.LT.OR P5, PT, R6.reuse, 0x72, !P0 ;  /* 0x000000720600780c */ /* 0x040fe400047a1670 */
[----:B0-----:R-:W-:Y:S01]  /*7b70*/  F2FP.SATFINITE.E4M3.F32.PACK_AB_MERGE_C R5, RZ, R88, RZ ;  /* 0x00000058ff05723e */ /* 0x001fe200048070ff */
[----:B------:R2:W-:Y:S01]  /*7b80*/  @!P6 STG.E.U8 desc[UR18][R18.64+0x71], R89 ;  /* 0x000071591200e986 */ /* 0x0005e2000c101112 */
[C---:B------:R-:W-:Y:S02]  /*7b90*/  ISETP.LT.OR P6, PT, R6.reuse, 0x79, !P0 ;  /* 0x000000790600780c */ /* 0x040fe400047c1670 */
[----:B------:R-:W-:Y:S01]  /*7ba0*/  ISETP.LT.OR P0, PT, R6, 0x7a, !P0 ;  /* 0x0000007a0600780c */ /* 0x000fe20004701670 */
[----:B------:R2:W-:Y:S01]  /*7bb0*/  @!P3 STG.E.U8 desc[UR18][R16.64+0x70], R91 ;  /* 0x0000705b1000b986 */ /* 0x0005e2000c101112 */
[----:B-1----:R-:W-:-:S05]  /*7bc0*/  F2FP.SATFINITE.E4M3.F32.PACK_AB_MERGE_C R25, RZ, R20, RZ ;  /* 0x00000014ff19723e */ /* 0x002fca00048070ff */
[----:B------:R2:W-:Y:S04]  /*7bd0*/  @!P5 STG.E.U8 desc[UR18][R16.64+0x71], R5 ;  /* 0x000071051000d986 */ /* 0x0005e8000c101112 */
[----:B------:R2:W-:Y:S04]  /*7be0*/  @!P4 STG.E.U8 desc[UR18][R18.64+0x78], R21 ;  /* 0x000078151200c986 */ /* 0x0005e8000c101112 */
[----:B------:R2:W-:Y:S04]  /*7bf0*/  @!P1 STG.E.U8 desc[UR18][R18.64+0x79], R25 ;  /* 0x0000791912009986 */ /* 0x0005e8000c101112 */
[----:B------:R2:W-:Y:S04]  /*7c00*/  @!P6 STG.E.U8 desc[UR18][R16.64+0x78], R23 ;  /* 0x000078171000e986 */ /* 0x0005e8000c101112 */
[----:B------:R2:W-:Y:S02]  /*7c10*/  @!P0 STG.E.U8 desc[UR18][R16.64+0x79], R27 ;  /* 0x0000791b10008986 */ /* 0x0005e4000c101112 */
.L_x_166:
[----:B------:R-:W-:Y:S05]  /*7c20*/  BSYNC B0 ;  /* 0x0000000000007941 */ /* 0x000fea0003800000 */
.L_x_36:
[C---:B------:R-:W-:Y:S01]  /*7c30*/  LEA R2, P0, R8.reuse, R2, 0x1 ;  /* 0x0000000208027211 */ /* 0x040fe200078008ff */
[----:B------:R-:W-:Y:S01]  /*7c40*/  ULDC.64 UR6, c[0x0][0x650] ;  /* 0x0001940000067ab9 */ /* 0x000fe20000000a00 */
[----:B-----5:R-:W-:Y:S01]  /*7c50*/  IMAD.U32 R4, RZ, RZ, UR16 ;  /* 0x00000010ff047e24 */ /* 0x020fe2000f8e00ff */
[----:B0-2---:R-:W-:Y:S01]  /*7c60*/  PRMT R16, RZ, 0x7610, R16 ;  /* 0x00007610ff107816 */ /* 0x005fe20000000010 */
[----:B------:R-:W-:Y:S01]  /*7c70*/  IMAD.MOV.U32 R6, RZ, RZ, -0x1 ;  /* 0xffffffffff067424 */ /* 0x000fe200078e00ff */
[----:B------:R-:W-:Y:S01]  /*7c80*/  LEA.HI.X R3, R8, R3, R0, 0x1, P0 ;  /* 0x0000000308037211 */ /* 0x000fe200000f0c00 */
[----:B------:R0:W-:Y:S01]  /*7c90*/  SYNCS.ARRIVE.TRANS64.A1T0 RZ, [R4+UR22], RZ ;  /* 0x000000ff04ff79a7 */ /* 0x0001e20008100016 */
[----:B------:R-:W-:Y:S01]  /*7ca0*/  ISETP.GE.U32.AND P0, PT, R2, UR6, PT ;  /* 0x0000000602007c0c */ /* 0x000fe2000bf06070 */
[----:B------:R-:W-:-:S03]  /*7cb0*/  IMAD.MOV.U32 R5, RZ, RZ, -0x1 ;  /* 0xffffffffff057424 */ /* 0x000fc600078e00ff */
[----:B------:R-:W-:Y:S01]  /*7cc0*/  ISETP.GE.U32.AND.EX P0, PT, R3, UR7, PT, P0 ;  /* 0x0000000703007c0c */ /* 0x000fe2000bf06100 */
[----:B0-----:R-:W-:-:S12]  /*7cd0*/  IMAD.MOV.U32 R4, RZ, RZ, -0x1 ;  /* 0xffffffffff047424 */ /* 0x001fd800078e00ff */
[----:B------:R-:W-:Y:S05]  /*7ce0*/  @P0 BRA `(.L_x_167) ;  /* 0x0000000400600947 */ /* 0x000fea0003800000 */
[----:B------:R-:W0:Y:S01]  /*7cf0*/  S2R R26, SR_CTAID.X ;  /* 0x00000000001a7919 */ /* 0x000e220000002500 */
[----:B------:R-:W2:Y:S01]  /*7d00*/  LDC.64 R20, c[0x0][0x628] ;  /* 0x00018a00ff147b82 */ /* 0x000ea20000000a00 */
[----:B------:R-:W-:Y:S01]  /*7d10*/  ULDC UR6, c[0x0][0x150] ;  /* 0x0000540000067ab9 */ /* 0x000fe20000000800 */
[----:B-1--4-:R-:W-:Y:S01]  /*7d20*/  IMAD.MOV.U32 R18, RZ, RZ, R2 ;  /* 0x000000ffff127224 */ /* 0x012fe200078e0002 */
[----:B------:R-:W1:Y:S01]  /*7d30*/  S2R R28, SR_CTAID.Y ;  /* 0x00000000001c7919 */ /* 0x000e620000002600 */
[----:B------:R-:W-:-:S04]  /*7d40*/  IMAD.MOV.U32 R19, RZ, RZ, R3 ;  /* 0x000000ffff137224 */ /* 0x000fc800078e0003 */
[----:B------:R-:W4:Y:S08]  /*7d50*/  LDC R29, c[0x0][0x144] ;  /* 0x00005100ff1d7b82 */ /* 0x000f300000000800 */
[----:B------:R-:W1:Y:S08]  /*7d60*/  LDC R6, c[0x0][0x630] ;  /* 0x00018c00ff067b82 */ /* 0x000e700000000800 */
[----:B---3--:R-:W3:Y:S01]  /*7d70*/  LDC.64 R24, c[0x0][0x620] ;  /* 0x00018800ff187b82 */ /* 0x008ee20000000a00 */
[----:B--2---:R-:W-:-:S04]  /*7d80*/  ISETP.NE.U32.AND P0, PT, R20, RZ, PT ;  /* 0x000000ff1400720c */ /* 0x004fc80003f05070 */
[----:B------:R-:W-:Y:S02]  /*7d90*/  ISETP.NE.AND.EX P0, PT, R21, RZ, PT, P0 ;  /* 0x000000ff1500720c */ /* 0x000fe40003f05300 */
[----:B0-----:R-:W-:-:S05]  /*7da0*/  I2FP.F32.U32 R4, R26 ;  /* 0x0000001a00047245 */ /* 0x001fca0000201000 */
[----:B------:R-:W-:-:S04]  /*7db0*/  FMUL R4, R4, UR6 ;  /* 0x0000000604047c20 */ /* 0x000fc80008400000 */
[----:B------:R0:W2:Y:S02]  /*7dc0*/  F2I.U32.TRUNC.NTZ R27, R4 ;  /* 0x00000004001b7305 */ /* 0x0000a4000020f000 */
[----:B-1--4-:R-:W-:Y:S05]  /*7dd0*/  @!P0 BRA `(.L_x_168) ;  /* 0x0000000000288947 */ /* 0x012fea0003800000 */
[----:B------:R-:W1:Y:S02]  /*7de0*/  LDC R5, c[0x0][0x634] ;  /* 0x00018d00ff057b82 */ /* 0x000e640000000800 */
[----:B-1----:R-:W-:-:S05]  /*7df0*/  IADD3 R19, P0, R2, R5, RZ ;  /* 0x0000000502137210 */ /* 0x002fca0007f1e0ff */
[----:B------:R-:W-:-:S04]  /*7e00*/  IMAD.X R23, RZ, RZ, R3, P0 ;  /* 0x000000ffff177224 */ /* 0x000fc800000e0603 */
[----:B0-----:R-:W-:-:S04]  /*7e10*/  IMAD.WIDE.U32 R4, R23, R20, RZ ;  /* 0x0000001417047225 */ /* 0x001fc800078e00ff */
[----:B------:R-:W-:-:S04]  /*7e20*/  IMAD.WIDE.U32 R16, P0, R19, R21, R4 ;  /* 0x0000001513107225 */ /* 0x000fc80007800004 */
[----:B------:R-:W-:-:S04]  /*7e30*/  IMAD.WIDE.U32 R4, R19, R20, RZ ;  /* 0x0000001413047225 */ /* 0x000fc800078e00ff */
[----:B------:R-:W-:Y:S01]  /*7e40*/  IMAD.X R19, RZ, RZ, RZ, P0 ;  /* 0x000000ffff137224 */ /* 0x000fe200000e06ff */
[----:B------:R-:W-:Y:S01]  /*7e50*/  IADD3 RZ, P0, R5, R16, RZ ;  /* 0x0000001005ff7210 */ /* 0x000fe20007f1e0ff */
[----:B------:R-:W-:-:S04]  /*7e60*/  IMAD.MOV.U32 R18, RZ, RZ, R17 ;  /* 0x000000ffff127224 */ /* 0x000fc800078e0011 */
[----:B------:R-:W-:-:S08]  /*7e70*/  IMAD.WIDE.U32.X R18, R23, R21, R18, P0 ;  /* 0x0000001517127225 */ /* 0x000fd000000e0412 */
.L_x_168:
[-CC-:B------:R-:W-:Y:S01]  /*7e80*/  SHF.R.U64 R22, R18, R6.reuse, R19.reuse ;  /* 0x0000000612167219 */ /* 0x180fe20000001213 */
[----:B------:R-:W1:Y:S01]  /*7e90*/  LDC.64 R32, c[0x0][0x640] ;  /* 0x00019000ff207b82 */ /* 0x000e620000000a00 */
[----:B0-----:R-:W-:Y:S01]  /*7ea0*/  SHF.R.U32.HI R4, RZ, R6, R19 ;  /* 0x00000006ff047219 */ /* 0x001fe20000011613 */
[----:B--2---:R-:W-:Y:S01]  /*7eb0*/  IMAD.MOV R27, RZ, RZ, -R27 ;  /* 0x000000ffff1b7224 */ /* 0x004fe200078e0a1b */
[----:B------:R-:W-:Y:S01]  /*7ec0*/  IADD3 R17, P0, RZ, -R22, RZ ;  /* 0x80000016ff117210 */ /* 0x000fe20007f1e0ff */
[----:B------:R-:W-:Y:S01]  /*7ed0*/  ULDC UR6, c[0x0][0x154] ;  /* 0x0000550000067ab9 */ /* 0x000fe20000000800 */
[----:B------:R-:W-:Y:S02]  /*7ee0*/  IMAD.MOV.U32 R19, RZ, RZ, 0x1 ;  /* 0x00000001ff137424 */ /* 0x000fe400078e00ff */
[----:B------:R-:W-:Y:S01]  /*7ef0*/  IMAD R27, R29, R27, R26 ;  /* 0x0000001b1d1b7224 */ /* 0x000fe200078e021a */
[----:B------:R-:W0:Y:S01]  /*7f00*/  LDC R16, c[0x0][0x618] ;  /* 0x00018600ff107b82 */ /* 0x000e220000000800 */
[----:B------:R-:W-:-:S04]  /*7f10*/  IMAD.X R5, RZ, RZ, ~R4, P0 ;  /* 0x000000ffff057224 */ /* 0x000fc800000e0e04 */
[-C--:B---3--:R-:W-:Y:S02]  /*7f20*/  IMAD R6, R5, R24.reuse, RZ ;  /* 0x0000001805067224 */ /* 0x088fe400078e02ff */
[C---:B------:R-:W-:Y:S01]  /*7f30*/  IMAD.WIDE.U32 R4, R17.reuse, R24, R2 ;  /* 0x0000001811047225 */ /* 0x040fe200078e0002 */
[----:B------:R-:W2:Y:S03]  /*7f40*/  LDC R18, c[0x0][0x608] ;  /* 0x00018200ff127b82 */ /* 0x000ea60000000800 */
[----:B------:R-:W-:Y:S01]  /*7f50*/  IMAD R17, R17, R25, R6 ;  /* 0x0000001911117224 */ /* 0x000fe200078e0206 */
[----:B------:R-:W-:-:S03]  /*7f60*/  I2FP.F32.U32 R6, R28 ;  /* 0x0000001c00067245 */ /* 0x000fc60000201000 */
[----:B------:R-:W-:Y:S01]  /*7f70*/  IMAD.IADD R5, R5, 0x1, R17 ;  /* 0x0000000105057824 */ /* 0x000fe200078e0211 */
[----:B------:R-:W3:Y:S01]  /*7f80*/  LDC R30, c[0x0][0x658] ;  /* 0x00019600ff1e7b82 */ /* 0x000ee20000000800 */
[----:B-1----:R-:W-:Y:S01]  /*7f90*/  ISETP.NE.U32.AND P0, PT, R32, RZ, PT ;  /* 0x000000ff2000720c */ /* 0x002fe20003f05070 */
[----:B------:R-:W-:-:S03]  /*7fa0*/  IMAD.MOV.U32 R17, RZ, RZ, -0x1 ;  /* 0xffffffffff117424 */ /* 0x000fc600078e00ff */
[----:B------:R-:W-:-:S03]  /*7fb0*/  ISETP.NE.AND.EX P0, PT, R33, RZ, PT, P0 ;  /* 0x000000ff2100720c */ /* 0x000fc60003f05300 */
[----:B------:R-:W1:Y:S01]  /*7fc0*/  LDC R25, c[0x0][0x148] ;  /* 0x00005200ff197b82 */ /* 0x000e620000000800 */
[-CC-:B0-----:R-:W-:Y:S02]  /*7fd0*/  SHF.R.U64 R20, R4, R16.reuse, R5.reuse ;  /* 0x0000001004147219 */ /* 0x181fe40000001205 */
[----:B------:R-:W-:Y:S01]  /*7fe0*/  SHF.R.U32.HI R5, RZ, R16, R5 ;  /* 0x00000010ff057219 */ /* 0x000fe20000011605 */
[----:B------:R-:W-:-:S04]  /*7ff0*/  FMUL R16, R6, UR6 ;  /* 0x0000000606107c20 */ /* 0x000fc80008400000 */
[----:B------:R-:W0:Y:S01]  /*8000*/  LDC R26, c[0x0][0x600] ;  /* 0x00018000ff1a7b82 */ /* 0x000e220000000800 */
[----:B------:R4:W0:Y:S01]  /*8010*/  F2I.U32.TRUNC.NTZ R23, R16 ;  /* 0x0000001000177305 */ /* 0x000822000020f000 */
[-CC-:B--2---:R-:W-:Y:S02]  /*8020*/  SHF.R.U64 R6, R20, R18.reuse, R5.reuse ;  /* 0x0000001214067219 */ /* 0x184fe40000001205 */
[----:B------:R-:W-:-:S04]  /*8030*/  SHF.R.U32.HI R5, RZ, R18, R5 ;  /* 0x00000012ff057219 */ /* 0x000fc80000011605 */
[----:B------:R-:W2:Y:S01]  /*8040*/  LDC R31, c[0x0][0x648] ;  /* 0x00019200ff1f7b82 */ /* 0x000ea20000000800 */
[-CC-:B---3--:R-:W-:Y:S02]  /*8050*/  SHF.R.U64 R24, R6, R30.reuse, R5.reuse ;  /* 0x0000001e06187219 */ /* 0x188fe40000001205 */
[-C--:B------:R-:W-:Y:S02]  /*8060*/  SHF.L.U32 R17, R17, R30.reuse, RZ ;  /* 0x0000001e11117219 */ /* 0x080fe400000006ff */
[-C--:B------:R-:W-:Y:S01]  /*8070*/  SHF.R.U32.HI R5, RZ, R30.reuse, R5 ;  /* 0x0000001eff057219 */ /* 0x080fe20000011605 */
[----:B------:R-:W-:Y:S01]  /*8080*/  IMAD.MOV.U32 R4, RZ, RZ, R24 ;  /* 0x000000ffff047224 */ /* 0x000fe200078e0018 */
[----:B------:R-:W-:Y:S01]  /*8090*/  SHF.L.U32 R30, R19, R30, RZ ;  /* 0x0000001e131e7219 */ /* 0x000fe200000006ff */
[----:B------:R-:W3:Y:S01]  /*80a0*/  LDC R34, c[0x0][0x638] ;  /* 0x00018e00ff227b82 */ /* 0x000ee20000000800 */
[----:B------:R-:W-:-:S07]  /*80b0*/  LOP3.LUT R29, RZ, R17, RZ, 0x33, !PT ;  /* 0x00000011ff1d7212 */ /* 0x000fce00078e33ff */
[----:B------:R-:W0:Y:S01]  /*80c0*/  LDC R35, c[0x0][0x610] ;  /* 0x00018400ff237b82 */ /* 0x000e220000000800 */
        /* <DEDUP_REMOVED lines=11> */
.L_x_169:
[----:B--2---:R-:W-:Y:S01]  /*8180*/  SHF.R.U64 R4, R4, R31, R5 ;  /* 0x0000001f04047219 */ /* 0x004fe20000001205 */
[----:B0-----:R-:W-:Y:S01]  /*8190*/  VIADD R19, R26, 0xffffffff ;  /* 0xffffffff1a137836 */ /* 0x001fe20000000000 */
[----:B------:R-:W-:Y:S01]  /*81a0*/  LOP3.LUT R17, R6, R29, RZ, 0xc0, !PT ;  /* 0x0000001d06117212 */ /* 0x000fe200078ec0ff */
[----:B------:R-:W-:Y:S02]  /*81b0*/  IMAD.MOV R23, RZ, RZ, -R23 ;  /* 0x000000ffff177224 */ /* 0x000fe400078e0a17 */
[----:B------:R-:W-:Y:S02]  /*81c0*/  IMAD.MOV R5, RZ, RZ, -R4 ;  /* 0x000000ffff057224 */ /* 0x000fe400078e0a04 */
[----:B------:R-:W-:Y:S01]  /*81d0*/  IMAD R6, R30, R4, R17 ;  /* 0x000000041e067224 */ /* 0x000fe200078e0211 */
[----:B------:R-:W-:Y:S01]  /*81e0*/  LOP3.LUT R17, R20, R19, RZ, 0xc0, !PT ;  /* 0x0000001314117212 */ /* 0x000fe200078ec0ff */
[----:B-1----:R-:W-:Y:S02]  /*81f0*/  @P2 IMAD R27, R25, R23, R28 ;  /* 0x00000017191b2224 */ /* 0x002fe400078e021c */
[----:B---3--:R-:W-:-:S02]  /*8200*/  IMAD R4, R5, R34, R24 ;  /* 0x0000002205047224 */ /* 0x008fc400078e0218 */
[----:B------:R-:W-:Y:S02]  /*8210*/  IMAD R6, R6, R35, R27 ;  /* 0x0000002306067224 */ /* 0x000fe400078e021b */
[----:B------:R-:W-:Y:S02]  /*8220*/  IMAD R17, R4, R26, R17 ;  /* 0x0000001a04117224 */ /* 0x000fe400078e0211 */
[----:B------:R-:W-:Y:S02]  /*8230*/  IMAD.MOV.U32 R16, RZ, RZ, 0x1 ;  /* 0x00000001ff107424 */ /* 0x000fe400078e00ff */
[----:B------:R-:W-:Y:S01]  /*8240*/  IMAD.MOV.U32 R4, RZ, RZ, R22 ;  /* 0x000000ffff047224 */ /* 0x000fe200078e0016 */
[----:B------:R-:W-:Y:S02]  /*8250*/  SEL R5, R17, R6, !P2 ;  /* 0x0000000611057207 */ /* 0x000fe40005000000 */
[----:B------:R-:W-:-:S07]  /*8260*/  SEL R6, R6, R17, !P2 ;  /* 0x0000001106067207 */ /* 0x000fce0005000000 */
.L_x_167:
[----:B------:R-:W-:Y:S02]  /*8270*/  LOP3.LUT P0, RZ, R16, 0xff, RZ, 0xc0, !PT ;  /* 0x000000ff10ff7812 */ /* 0x000fe4000780c0ff */
[----:B------:R-:W-:-:S11]  /*8280*/  LOP3.LUT R148, R148, 0x1, RZ, 0x3c, !PT ;  /* 0x0000000194947812 */ /* 0x000fd600078e3cff */
[----:B------:R-:W-:Y:S05]  /*8290*/  @P0 BRA `(.L_x_170) ;  /* 0xffffff94006c0947 */ /* 0x000fea000383ffff */
[----:B------:R-:W-:Y:S05]  /*82a0*/  EXIT ;  /* 0x000000000000794d */ /* 0x000fea0003800000 */
.L_x_14:
[----:B------:R-:W-:-:S08]  /*82b0*/  ISETP.NE.AND P0, PT, R20, RZ, PT ;  /* 0x000000ff1400720c */ /* 0x000fd00003f05270 */
[----:B-----5:R-:W0:-:S00]  /*82c0*/  USETMAXREG.DEALLOC.CTAPOOL 0x28 ;  /* 0x00000028000079c8 */ /* 0x020e0000080e0500 */
[----:B------:R-:W-:Y:S05]  /*82d0*/  @P0 EXIT ;  /* 0x000000000000094d */ /* 0x000fea0003800000 */
[----:B0-----:R-:W-:Y:S01]  /*82e0*/  LOP3.LUT P0, RZ, R16, 0xff, RZ, 0xc0, !PT ;  /* 0x000000ff10ff7812 */ /* 0x001fe2000780c0ff */
[----:B------:R-:W-:Y:S02]  /*82f0*/  IMAD.MOV.U32 R12, RZ, RZ, 0x1 ;  /* 0x00000001ff0c7424 */ /* 0x000fe400078e00ff */
[----:B------:R-:W-:-:S10]  /*8300*/  IMAD.MOV.U32 R15, RZ, RZ, RZ ;  /* 0x000000ffff0f7224 */ /* 0x000fd400078e00ff */
[----:B------:R-:W-:Y:S05]  /*8310*/  @!P0 BRA `(.L_x_171) ;  /* 0x0000000c00108947 */ /* 0x000fea0003800000 */
[----:B------:R-:W-:Y:S01]  /*8320*/  LOP3.LUT P0, RZ, R13, 0x1f, RZ, 0xc0, !PT ;  /* 0x0000001f0dff7812 */ /* 0x000fe2000780c0ff */
[----:B------:R-:W-:Y:S01]  /*8330*/  ULDC UR5, c[0x0][0x658] ;  /* 0x0001960000057ab9 */ /* 0x000fe20000000800 */
[----:B------:R-:W-:Y:S01]  /*8340*/  UMOV UR6, 0xffffffff ;  /* 0xffffffff00067882 */ /* 0x000fe20000000000 */
[----:B------:R-:W-:Y:S01]  /*8350*/  BSSY B0, `(.L_x_171) ;  /* 0x00000c0000007945 */ /* 0x000fe20003800000 */
[----:B------:R-:W-:Y:S01]  /*8360*/  USHF.L.U32 UR6, UR6, UR5, URZ ;  /* 0x0000000506067299 */ /* 0x000fe2000800063f */
[C---:B------:R-:W-:Y:S01]  /*8370*/  ISETP.NE.AND P3, PT, R11.reuse, RZ, PT ;  /* 0x000000ff0b00720c */ /* 0x040fe20003f65270 */
[----:B------:R-:W-:Y:S01]  /*8380*/  IMAD.MOV.U32 R14, RZ, RZ, 0x1 ;  /* 0x00000001ff0e7424 */ /* 0x000fe200078e00ff */
[----:B------:R-:W-:Y:S01]  /*8390*/  ISETP.NE.OR P0, PT, R11, RZ, !P0 ;  /* 0x000000ff0b00720c */ /* 0x000fe20004705670 */
[----:B------:R-:W-:Y:S01]  /*83a0*/  IMAD.MOV.U32 R12, RZ, RZ, 0x1 ;  /* 0x00000001ff0c7424 */ /* 0x000fe200078e00ff */
[----:B------:R-:W-:Y:S01]  /*83b0*/  LOP3.LUT R13, R7, 0x2, RZ, 0xfc, !PT ;  /* 0x00000002070d7812 */ /* 0x000fe200078efcff */
[----:B------:R-:W-:Y:S01]  /*83c0*/  IMAD.MOV.U32 R15, RZ, RZ, RZ ;  /* 0x000000ffff0f7224 */ /* 0x000fe200078e00ff */
[----:B------:R-:W-:Y:S01]  /*83d0*/  ULDC UR4, c[0x0][0x600] ;  /* 0x0001800000047ab9 */ /* 0x000fe20000000800 */
[----:B------:R-:W-:Y:S01]  /*83e0*/  UMOV UR7, 0x1 ;  /* 0x0000000100077882 */ /* 0x000fe20000000000 */
[----:B------:R-:W-:-:S02]  /*83f0*/  UIADD3 UR22, UR13, 0x1, URZ ;  /* 0x000000010d167890 */ /* 0x000fc4000fffe03f */
[----:B------:R-:W-:Y:S02]  /*8400*/  UIADD3 UR16, UR4, -0x1, URZ ;  /* 0xffffffff04107890 */ /* 0x000fe4000fffe03f */
[----:B------:R-:W-:Y:S02]  /*8410*/  USHF.L.U32 UR18, UR7, UR5, URZ ;  /* 0x0000000507127299 */ /* 0x000fe4000800063f */
[----:B------:R-:W-:Y:S01]  /*8420*/  ULOP3.LUT UR17, URZ, UR6, URZ, 0x33, !UPT ;  /* 0x000000063f117292 */ /* 0x000fe2000f8e333f */
[----:B------:R-:W-:-:S11]  /*8430*/  ULDC.64 UR20, c[0x0][0x198] ;  /* 0x0000660000147ab9 */ /* 0x000fd60000000a00 */
.L_x_183:
[----:B------:R-:W-:-:S03]  /*8440*/  UMOV UR4, 0xffffffff ;  /* 0xffffffff00047882 */ /* 0x000fc60000000000 */
[----:B------:R-:W-:Y:S05]  /*8450*/  BRA.DIV UR4, `(.L_x_172) ;  /* 0x0000002204847947 */ /* 0x000fea000b800000 */
[----:B------:R-:W-:-:S13]  /*8460*/  ELECT P1, URZ, PT ;  /* 0x00000000003f782f */ /* 0x000fda0003820000 */
.L_x_229:
[----:B------:R-:W0:Y:S01]  /*8470*/  LDC R10, c[0x0][0x28c] ;  /* 0x0000a300ff0a7b82 */ /* 0x000e220000000800 */
[----:B------:R-:W-:Y:S01]  /*8480*/  BSSY B1, `(.L_x_173) ;  /* 0x0000037000017945 */ /* 0x000fe20003800000 */
[----:B0-----:R-:W-:-:S13]  /*8490*/  ISETP.LT.OR P1, PT, R10, 0x1, !P1 ;  /* 0x000000010a00780c */ /* 0x001fda0004f21670 */
[----:B------:R-:W-:Y:S05]  /*84a0*/  @P1 BRA `(.L_x_174) ;  /* 0x0000000000d01947 */ /* 0x000fea0003800000 */
[----:B------:R-:W-:Y:S02]  /*84b0*/  IMAD.SHL.U32 R16, R5, 0x80, RZ ;  /* 0x0000008005107824 */ /* 0x000fe400078e00ff */
[----:B------:R-:W-:Y:S02]  /*84c0*/  IMAD.SHL.U32 R17, R6, 0x40, RZ ;  /* 0x0000004006117824 */ /* 0x000fe400078e00ff */
[----:B------:R-:W-:Y:S02]  /*84d0*/  IMAD.MOV.U32 R18, RZ, RZ, RZ ;  /* 0x000000ffff127224 */ /* 0x000fe400078e00ff */
[----:B------:R-:W-:Y:S02]  /*84e0*/  IMAD.U32 R20, RZ, RZ, UR22 ;  /* 0x00000016ff147e24 */ /* 0x000fe4000f8e00ff */
[----:B------:R-:W-:Y:S02]  /*84f0*/  IMAD.MOV.U32 R5, RZ, RZ, R12 ;  /* 0x000000ffff057224 */ /* 0x000fe400078e000c */
[----:B------:R-:W-:-:S07]  /*8500*/  IMAD.MOV.U32 R6, RZ, RZ, R15 ;  /* 0x000000ffff067224 */ /* 0x000fce00078e000f */
.L_x_178:
[----:B------:R-:W0:Y:S01]  /*8510*/  S2R R11, SR_CgaCtaId ;  /* 0x00000000000b7919 */ /* 0x000e220000008800 */
[----:B------:R-:W-:-:S04]  /*8520*/  MOV R10, 0x400 ;  /* 0x00000400000a7802 */ /* 0x000fc80000000f00 */
[----:B0-----:R-:W-:Y:S02]  /*8530*/  LEA R21, R11, R10, 0x18 ;  /* 0x0000000a0b157211 */ /* 0x001fe400078ec0ff */
[----:B------:R-:W-:Y:S01]  /*8540*/  SHF.L.U32 R10, R5, 0x1f, RZ ;  /* 0x0000001f050a7819 */ /* 0x000fe200000006ff */
[----:B------:R-:W0:Y:S02]  /*8550*/  @!P3 LDC R11, c[0x0][0x500] ;  /* 0x00014000ff0bbb82 */ /* 0x000e240000000800 */
[----:B------:R-:W-:-:S04]  /*8560*/  IMAD R19, R6, 0x8, R21 ;  /* 0x0000000806137824 */ /* 0x000fc800078e0215 */
[----:B------:R-:W1:Y:S02]  /*8570*/  SYNCS.PHASECHK.TRANS64.TRYWAIT P1, [R19+URZ+0x128], R10 ;  /* 0x0001280a130075a7 */ /* 0x000e64000802017f */
[----:B-1----:R-:W-:Y:S05]  /*8580*/  @!P1 BRA `(.L_x_175) ;  /* 0x0000002000589947 */ /* 0x002fea0003800000 */
.L_x_230:
[----:B-1----:R-:W-:Y:S01]  /*8590*/  PRMT R10, R13, 0x9910, RZ ;  /* 0x000099100d0a7816 */ /* 0x002fe200000000ff */
[----:B0-----:R0:W-:Y:S03]  /*85a0*/  @!P3 SYNCS.ARRIVE.TRANS64 RZ, [R19+URZ], R11 ;  /* 0x0000000b13ffb9a7 */ /* 0x0011e6000800003f */
[----:B------:R-:W-:-:S13]  /*85b0*/  ISETP.NE.AND P1, PT, R10, 0x2, PT ;  /* 0x000000020a00780c */ /* 0x000fda0003f25270 */
[----:B0-----:R-:W-:Y:S05]  /*85c0*/  @P1 BRA `(.L_x_176) ;  /* 0x0000000000041947 */ /* 0x001fea0003800000 */
[----:B------:R-:W-:Y:S01]  /*85d0*/  BPT.TRAP 0x1 ;  /* 0x000000040000795c */ /* 0x000fe20000300000 */
.L_x_176:
[----:B------:R-:W-:Y:S05]  /*85e0*/  @P0 BRA `(.L_x_177) ;  /* 0x0000000000040947 */ /* 0x000fea0003800000 */
[----:B------:R-:W-:Y:S01]  /*85f0*/  BPT.TRAP 0x1 ;  /* 0x000000040000795c */ /* 0x000fe20000300000 */
.L_x_177:
[C-C-:B------:R-:W-:Y:S01]  /*8600*/  IMAD R10, R6.reuse, 0x800, R21.reuse ;  /* 0x00000800060a7824 */ /* 0x140fe200078e0215 */
[----:B------:R-:W-:Y:S01]  /*8610*/  R2UR UR9, R19 ;  /* 0x00000000130972ca */ /* 0x000fe200000e0000 */
[----:B------:R-:W-:Y:S01]  /*8620*/  IMAD R21, R6, 0x1000, R21 ;  /* 0x0000100006157824 */ /* 0x000fe200078e0215 */
[----:B------:R-:W-:Y:S01]  /*8630*/  UIADD3 UR4, UP0, UR20, 0xf0, URZ ;  /* 0x000000f014047890 */ /* 0x000fe2000ff1e03f */
[----:B------:R-:W-:Y:S01]  /*8640*/  VIADD R20, R20, 0xffffffff ;  /* 0xffffffff14147836 */ /* 0x000fe20000000000 */
[----:B------:R-:W-:Y:S01]  /*8650*/  R2UR UR5, R10 ;  /* 0x000000000a0572ca */ /* 0x000fe200000e0000 */
[----:B------:R-:W-:Y:S01]  /*8660*/  UIADD3 UR24, UP1, UR20, 0x1f0, URZ ;  /* 0x000001f014187890 */ /* 0x000fe2000ff3e03f */
[----:B------:R-:W-:Y:S01]  /*8670*/  R2UR UR8, R21 ;  /* 0x00000000150872ca */ /* 0x000fe200000e0000 */
[----:B------:R-:W-:Y:S01]  /*8680*/  VIADD R6, R6, 0x1 ;  /* 0x0000000106067836 */ /* 0x000fe20000000000 */
[----:B------:R-:W-:Y:S01]  /*8690*/  R2UR UR11, R17 ;  /* 0x00000000110b72ca */ /* 0x000fe200000e0000 */
[----:B------:R-:W-:Y:S01]  /*86a0*/  UIADD3.X UR25, URZ, UR21, URZ, UP1, !UPT ;  /* 0x000000153f197290 */ /* 0x000fe20008ffe43f */
[----:B------:R-:W-:Y:S01]  /*86b0*/  R2UR UR10, R18 ;  /* 0x00000000120a72ca */ /* 0x000fe200000e0000 */
[----:B------:R-:W-:Y:S01]  /*86c0*/  UMOV UR6, 0x0 ;  /* 0x0000000000067882 */ /* 0x000fe20000000000 */
[----:B------:R-:W-:Y:S01]  /*86d0*/  R2UR UR12, R4 ;  /* 0x00000000040c72ca */ /* 0x000fe200000e0000 */
[----:B------:R-:W-:Y:S01]  /*86e0*/  UMOV UR7, 0x10000000 ;  /* 0x1000000000077882 */ /* 0x000fe20000000000 */
[----:B------:R-:W-:Y:S01]  /*86f0*/  R2UR UR19, R16 ;  /* 0x00000000101372ca */ /* 0x000fe200000e0000 */
[----:B------:R-:W-:Y:S01]  /*8700*/  VIADD R18, R18, 0x20 ;  /* 0x0000002012127836 */ /* 0x000fe20000000000 */
[----:B------:R-:W-:Y:S01]  /*8710*/  ISETP.GT.AND P4, PT, R20, 0x1, PT ;  /* 0x000000011400780c */ /* 0x000fe20003f84270 */
[----:B------:R-:W-:Y:S01]  /*8720*/  UIADD3 UR14, UR5, 0x380, URZ ;  /* 0x00000380050e7890 */ /* 0x000fe2000fffe03f */
[----:B------:R-:W-:Y:S01]  /*8730*/  ISETP.NE.AND P1, PT, R6, 0x25, PT ;  /* 0x000000250600780c */ /* 0x000fe20003f25270 */
[----:B------:R-:W-:-:S02]  /*8740*/  UIADD3.X UR5, URZ, UR21, URZ, UP0, !UPT ;  /* 0x000000153f057290 */ /* 0x000fc400087fe43f */
[----:B------:R-:W-:Y:S01]  /*8750*/  UIADD3 UR15, UR8, 0x12b80, URZ ;  /* 0x00012b80080f7890 */ /* 0x000fe2000fffe03f */
[----:B------:R-:W-:Y:S02]  /*8760*/  SEL R10, RZ, 0x1, P1 ;  /* 0x00000001ff0a7807 */ /* 0x000fe40000800000 */
[----:B------:R-:W-:Y:S01]  /*8770*/  UMOV UR8, UR14 ;  /* 0x0000000e00087c82 */ /* 0x000fe20008000000 */
[----:B------:R-:W-:Y:S02]  /*8780*/  SEL R6, R6, RZ, P1 ;  /* 0x000000ff06067207 */ /* 0x000fe40000800000 */
[----:B------:R-:W-:Y:S01]  /*8790*/  LOP3.LUT R5, R5, R10, RZ, 0x3c, !PT ;  /* 0x0000000a05057212 */ /* 0x000fe200078e3cff */
[----:B------:R0:W-:Y:S02]  /*87a0*/  UTMALDG.3D [UR8], [UR4], desc[UR6] ;  /* 0x00000608040075b4 */ /* 0x0001e40008011000 */
[----:B0-----:R-:W-:Y:S01]  /*87b0*/  UMOV UR8, UR15 ;  /* 0x0000000f00087c82 */ /* 0x001fe20008000000 */
[----:B------:R-:W-:-:S02]  /*87c0*/  UMOV UR11, UR19 ;  /* 0x00000013000b7c82 */ /* 0x000fc40008000000 */
[----:B------:R0:W-:Y:S02]  /*87d0*/  UTMALDG.3D [UR8], [UR24], desc[UR6] ;  /* 0x00000608180075b4 */ /* 0x0001e40008011000 */
[----:B0-----:R-:W-:Y:S05]  /*87e0*/  @P4 BRA `(.L_x_178) ;  /* 0xfffffffc00484947 */ /* 0x001fea000383ffff */
.L_x_174:
[----:B------:R-:W-:Y:S05]  /*87f0*/  BSYNC B1 ;  /* 0x0000000000017941 */ /* 0x000fea0003800000 */
.L_x_173:
[----:B------:R-:W-:Y:S01]  /*8800*/  LOP3.LUT P5, RZ, R14, 0xff, RZ, 0xc0, !PT ;  /* 0x000000ff0eff7812 */ /* 0x000fe200078ac0ff */
[----:B------:R-:W-:Y:S01]  /*8810*/  VIADD R6, R15, UR13 ;  /* 0x0000000d0f067c36 */ /* 0x000fe20008000000 */
[----:B------:R-:W-:Y:S02]  /*8820*/  UISETP.GE.U32.AND UP0, UPT, UR13, 0x25, UPT ;  /* 0x000000250d00788c */ /* 0x000fe4000bf06070 */
[----:B------:R-:W-:Y:S01]  /*8830*/  IMAD.U32 R14, RZ, RZ, UR13 ;  /* 0x0000000dff0e7e24 */ /* 0x000fe2000f8e00ff */
[----:B------:R-:W-:Y:S01]  /*8840*/  ULDC.64 UR4, c[0x0][0x650] ;  /* 0x0001940000047ab9 */ /* 0x000fe20000000a00 */
[C---:B------:R-:W-:Y:S01]  /*8850*/  IMAD.WIDE.U32 R4, R6.reuse, -0x45306eb3, RZ ;  /* 0xbacf914d06047825 */ /* 0x040fe200078e00ff */
[C---:B------:R-:W-:Y:S01]  /*8860*/  ISETP.GT.U32.AND P1, PT, R6.reuse, 0x24, PT ;  /* 0x000000240600780c */ /* 0x040fe20003f24070 */
[----:B------:R-:W-:Y:S01]  /*8870*/  BSSY B1, `(.L_x_179) ;  /* 0x000006b000017945 */ /* 0x000fe20003800000 */
[----:B------:R-:W-:Y:S01]  /*8880*/  PLOP3.LUT P4, PT, PT, PT, UP0, 0x80, 0x0 ;  /* 0x000000000000781c */ /* 0x000fe20003f8f008 */
[----:B------:R-:W-:Y:S01]  /*8890*/  IMAD.IADD R4, R6, 0x1, -R5 ;  /* 0x0000000106047824 */ /* 0x000fe200078e0a05 */
[----:B------:R-:W-:-:S02]  /*88a0*/  ISETP.LT.U32.AND P1, PT, R14, 0x25, P1 ;  /* 0x000000250e00780c */ /* 0x000fc40000f21070 */
[----:B------:R-:W-:Y:S01]  /*88b0*/  PRMT R14, RZ, 0x7610, R14 ;  /* 0x00007610ff0e7816 */ /* 0x000fe2000000000e */
[----:B------:R-:W0:Y:S01]  /*88c0*/  @P5 S2R R11, SR_CgaCtaId ;  /* 0x00000000000b5919 */ /* 0x000e220000008800 */
[----:B------:R-:W-:Y:S02]  /*88d0*/  @P5 MOV R10, 0x400 ;  /* 0x00000400000a5802 */ /* 0x000fe40000000f00 */
[----:B------:R-:W-:Y:S01]  /*88e0*/  LEA.HI R4, R4, R5, RZ, 0x1f ;  /* 0x0000000504047211 */ /* 0x000fe200078ff8ff */
[----:B------:R-:W-:-:S03]  /*88f0*/  IMAD.MOV.U32 R5, RZ, RZ, -0x1 ;  /* 0xffffffffff057424 */ /* 0x000fc600078e00ff */
[----:B------:R-:W-:Y:S01]  /*8900*/  SHF.R.U32.HI R15, RZ, 0x5, R4 ;  /* 0x00000005ff0f7819 */ /* 0x000fe20000011604 */
[----:B------:R-:W-:Y:S01]  /*8910*/  IMAD.MOV.U32 R4, RZ, RZ, -0x1 ;  /* 0xffffffffff047424 */ /* 0x000fe200078e00ff */
[----:B0-----:R-:W-:Y:S02]  /*8920*/  @P5 LEA R10, R11, R10, 0x18 ;  /* 0x0000000a0b0a5211 */ /* 0x001fe400078ec0ff */
[----:B------:R-:W-:Y:S02]  /*8930*/  SEL R11, RZ, 0x1, !P1 ;  /* 0x00000001ff0b7807 */ /* 0x000fe40004800000 */
[----:B------:R-:W-:Y:S01]  /*8940*/  IADD3 R2, P1, R2, R8, RZ ;  /* 0x0000000802027210 */ /* 0x000fe20007f3e0ff */
[----:B------:R0:W-:Y:S01]  /*8950*/  @P5 SYNCS.ARRIVE.TRANS64.A1T0 RZ, [R10+URZ+0x288], RZ ;  /* 0x000288ff0aff59a7 */ /* 0x0001e2000810003f */
[----:B------:R-:W-:-:S03]  /*8960*/  LOP3.LUT R12, R12, R11, RZ, 0x3c, !PT ;  /* 0x0000000b0c0c7212 */ /* 0x000fc600078e3cff */
[----:B------:R-:W-:Y:S01]  /*8970*/  IMAD.X R3, R3, 0x1, R0, P1 ;  /* 0x0000000103037824 */ /* 0x000fe200008e0600 */
[----:B------:R-:W-:Y:S02]  /*8980*/  ISETP.GE.U32.AND P1, PT, R2, UR4, PT ;  /* 0x0000000402007c0c */ /* 0x000fe4000bf26070 */
[----:B------:R-:W-:Y:S01]  /*8990*/  @P4 LOP3.LUT R12, R12, 0x1, R15, 0x78, !PT ;  /* 0x000000010c0c4812 */ /* 0x000fe200078e780f */
[----:B------:R-:W-:Y:S01]  /*89a0*/  IMAD R15, R15, -0x25, R6 ;  /* 0xffffffdb0f0f7824 */ /* 0x000fe200078e0206 */
[----:B------:R-:W-:Y:S01]  /*89b0*/  ISETP.GE.U32.AND.EX P1, PT, R3, UR5, PT, P1 ;  /* 0x0000000503007c0c */ /* 0x000fe2000bf26110 */
[----:B------:R-:W-:Y:S01]  /*89c0*/  IMAD.MOV.U32 R6, RZ, RZ, -0x1 ;  /* 0xffffffffff067424 */ /* 0x000fe200078e00ff */
[----:B0-----:R-:W-:-:S11]  /*89d0*/  PRMT R10, RZ, 0x7610, R10 ;  /* 0x00007610ff0a7816 */ /* 0x001fd6000000000a */
[----:B------:R-:W-:Y:S05]  /*89e0*/  @P1 BRA `(.L_x_180) ;  /* 0x00000004004c1947 */ /* 0x000fea0003800000 */
[----:B------:R-:W0:Y:S01]  /*89f0*/  S2R R17, SR_CTAID.X ;  /* 0x0000000000117919 */ /* 0x000e220000002500 */
[----:B------:R-:W-:Y:S01]  /*8a00*/  ULDC.64 UR4, c[0x0][0x628] ;  /* 0x00018a0000047ab9 */ /* 0x000fe20000000a00 */
[----:B------:R-:W1:Y:S01]  /*8a10*/  LDC R18, c[0x0][0x144] ;  /* 0x00005100ff127b82 */ /* 0x000e620000000800 */
[----:B------:R-:W-:Y:S01]  /*8a20*/  ISETP.NE.U32.AND P1, PT, RZ, UR4, PT ;  /* 0x00000004ff007c0c */ /* 0x000fe2000bf25070 */
[----:B------:R-:W2:Y:S01]  /*8a30*/  S2R R6, SR_CTAID.Y ;  /* 0x0000000000067919 */ /* 0x000ea20000002600 */
[----:B------:R-:W-:Y:S01]  /*8a40*/  ULDC UR6, c[0x0][0x150] ;  /* 0x0000540000067ab9 */ /* 0x000fe20000000800 */
[----:B------:R-:W-:Y:S01]  /*8a50*/  ULDC UR7, c[0x0][0x630] ;  /* 0x00018c0000077ab9 */ /* 0x000fe20000000800 */
[----:B------:R-:W-:Y:S01]  /*8a60*/  ISETP.NE.AND.EX P1, PT, RZ, UR5, PT, P1 ;  /* 0x00000005ff007c0c */ /* 0x000fe2000bf25310 */
[----:B------:R-:W-:Y:S01]  /*8a70*/  IMAD.MOV.U32 R4, RZ, RZ, R2 ;  /* 0x000000ffff047224 */ /* 0x000fe200078e0002 */
[----:B0-----:R-:W-:-:S05]  /*8a80*/  I2FP.F32.U32 R5, R17 ;  /* 0x0000001100057245 */ /* 0x001fca0000201000 */
[----:B------:R-:W-:Y:S01]  /*8a90*/  FMUL R20, R5, UR6 ;  /* 0x0000000605147c20 */ /* 0x000fe20008400000 */
[----:B------:R-:W-:-:S05]  /*8aa0*/  IMAD.MOV.U32 R5, RZ, RZ, R3 ;  /* 0x000000ffff057224 */ /* 0x000fca00078e0003 */
[----:B--2---:R-:W-:Y:S05]  /*8ab0*/  @!P1 BRA `(.L_x_181) ;  /* 0x0000000000289947 */ /* 0x004fea0003800000 */
[----:B------:R-:W-:Y:S02]  /*8ac0*/  ULDC UR6, c[0x0][0x634] ;  /* 0x00018d0000067ab9 */ /* 0x000fe40000000800 */
[----:B------:R-:W-:-:S05]  /*8ad0*/  IADD3 R5, P1, R2, UR6, RZ ;  /* 0x0000000602057c10 */ /* 0x000fca000ff3e0ff */
[----:B------:R-:W-:-:S04]  /*8ae0*/  IMAD.X R19, RZ, RZ, R3, P1 ;  /* 0x000000ffff137224 */ /* 0x000fc800008e0603 */
[----:B------:R-:W-:-:S04]  /*8af0*/  IMAD.WIDE.U32 R10, R19, UR4, RZ ;  /* 0x00000004130a7c25 */ /* 0x000fc8000f8e00ff */
[----:B------:R-:W-:-:S04]  /*8b00*/  IMAD.WIDE.U32 R10, P1, R5, UR5, R10 ;  /* 0x00000005050a7c25 */ /* 0x000fc8000f82000a */
[----:B------:R-:W-:-:S04]  /*8b10*/  IMAD.WIDE.U32 R4, R5, UR4, RZ ;  /* 0x0000000405047c25 */ /* 0x000fc8000f8e00ff */
[----:B------:R-:W-:Y:S01]  /*8b20*/  IMAD.MOV.U32 R4, RZ, RZ, R11 ;  /* 0x000000ffff047224 */ /* 0x000fe200078e000b */
[----:B------:R-:W-:Y:S01]  /*8b30*/  IADD3 RZ, P4, R5, R10, RZ ;  /* 0x0000000a05ff7210 */ /* 0x000fe20007f9e0ff */
[----:B------:R-:W-:-:S04]  /*8b40*/  IMAD.X R5, RZ, RZ, RZ, P1 ;  /* 0x000000ffff057224 */ /* 0x000fc800008e06ff */
[----:B------:R-:W-:-:S08]  /*8b50*/  IMAD.WIDE.U32.X R4, R19, UR5, R4, P4 ;  /* 0x0000000513047c25 */ /* 0x000fd0000a0e0404 */
.L_x_181:
[--C-:B------:R-:W-:Y:S01]  /*8b60*/  SHF.R.U64 R16, R4, UR7, R5.reuse ;  /* 0x0000000704107c19 */ /* 0x100fe20008001205 */
[----:B------:R-:W0:Y:S01]  /*8b70*/  F2I.U32.TRUNC.NTZ R20, R20 ;  /* 0x0000001400147305 */ /* 0x000e22000020f000 */
[----:B------:R-:W-:Y:S01]  /*8b80*/  SHF.R.U32.HI R4, RZ, UR7, R5 ;  /* 0x00000007ff047c19 */ /* 0x000fe20008011605 */
[----:B------:R-:W-:Y:S01]  /*8b90*/  ULDC.64 UR4, c[0x0][0x620] ;  /* 0x0001880000047ab9 */ /* 0x000fe20000000a00 */
[----:B------:R-:W-:Y:S01]  /*8ba0*/  IADD3 R11, P1, RZ, -R16, RZ ;  /* 0x80000010ff0b7210 */ /* 0x000fe20007f3e0ff */
[----:B------:R-:W-:Y:S01]  /*8bb0*/  ULDC.64 UR6, c[0x0][0x640] ;  /* 0x0001900000067ab9 */ /* 0x000fe20000000a00 */
[----:B------:R-:W2:Y:S03]  /*8bc0*/  LDC R21, c[0x0][0x148] ;  /* 0x00005200ff157b82 */ /* 0x000ea60000000800 */
[----:B------:R-:W-:Y:S01]  /*8bd0*/  IMAD.X R4, RZ, RZ, ~R4, P1 ;  /* 0x000000ffff047224 */ /* 0x000fe200008e0e04 */
[----:B------:R-:W-:-:S03]  /*8be0*/  ISETP.NE.U32.AND P1, PT, RZ, UR6, PT ;  /* 0x00000006ff007c0c */ /* 0x000fc6000bf25070 */
[----:B------:R-:W-:Y:S01]  /*8bf0*/  IMAD R10, R4, UR4, RZ ;  /* 0x00000004040a7c24 */ /* 0x000fe2000f8e02ff */
[----:B------:R-:W-:Y:S01]  /*8c00*/  ISETP.NE.AND.EX P1, PT, RZ, UR7, PT, P1 ;  /* 0x00000007ff007c0c */ /* 0x000fe2000bf25310 */
[----:B------:R-:W-:Y:S01]  /*8c10*/  IMAD.WIDE.U32 R4, R11, UR4, R2 ;  /* 0x000000040b047c25 */ /* 0x000fe2000f8e0002 */
[----:B------:R-:W-:-:S03]  /*8c20*/  ULDC UR4, c[0x0][0x618] ;  /* 0x0001860000047ab9 */ /* 0x000fc60000000800 */
[----:B------:R-:W-:Y:S01]  /*8c30*/  IMAD R11, R11, UR5, R10 ;  /* 0x000000050b0b7c24 */ /* 0x000fe2000f8e020a */
[----:B------:R-:W-:Y:S01]  /*8c40*/  ULDC UR5, c[0x0][0x154] ;  /* 0x0000550000057ab9 */ /* 0x000fe20000000800 */
[----:B0-----:R-:W-:Y:S02]  /*8c50*/  IMAD.MOV R10, RZ, RZ, -R20 ;  /* 0x000000ffff0a7224 */ /* 0x001fe400078e0a14 */
[----:B------:R-:W-:Y:S02]  /*8c60*/  IMAD.IADD R5, R5, 0x1, R11 ;  /* 0x0000000105057824 */ /* 0x000fe400078e020b */
[----:B-1----:R-:W-:Y:S01]  /*8c70*/  IMAD R17, R18, R10, R17 ;  /* 0x0000000a12117224 */ /* 0x002fe200078e0211 */
[----:B------:R-:W-:Y:S02]  /*8c80*/  I2FP.F32.U32 R10, R6 ;  /* 0x00000006000a7245 */ /* 0x000fe40000201000 */
[--C-:B------:R-:W-:Y:S02]  /*8c90*/  SHF.R.U64 R18, R4, UR4, R5.reuse ;  /* 0x0000000404127c19 */ /* 0x100fe40008001205 */
[----:B------:R-:W-:Y:S01]  /*8ca0*/  SHF.R.U32.HI R5, RZ, UR4, R5 ;  /* 0x00000004ff057c19 */ /* 0x000fe20008011605 */
[----:B------:R-:W-:Y:S01]  /*8cb0*/  FMUL R10, R10, UR5 ;  /* 0x000000050a0a7c20 */ /* 0x000fe20008400000 */
[----:B------:R-:W-:-:S02]  /*8cc0*/  ULDC UR4, c[0x0][0x608] ;  /* 0x0001820000047ab9 */ /* 0x000fc40000000800 */
[--C-:B------:R-:W-:Y:S01]  /*8cd0*/  SHF.R.U64 R20, R18, UR4, R5.reuse ;  /* 0x0000000412147c19 */ /* 0x100fe20008001205 */
[----:B------:R0:W1:Y:S01]  /*8ce0*/  F2I.U32.TRUNC.NTZ R22, R10 ;  /* 0x0000000a00167305 */ /* 0x000062000020f000 */
[----:B------:R-:W-:Y:S01]  /*8cf0*/  SHF.R.U32.HI R5, RZ, UR4, R5 ;  /* 0x00000004ff057c19 */ /* 0x000fe20008011605 */
[----:B------:R-:W-:-:S03]  /*8d00*/  ULDC UR4, c[0x0][0x658] ;  /* 0x0001960000047ab9 */ /* 0x000fc60000000800 */
[--C-:B------:R-:W-:Y:S02]  /*8d10*/  SHF.R.U64 R19, R20, UR4, R5.reuse ;  /* 0x0000000414137c19 */ /* 0x100fe40008001205 */
[----:B------:R-:W-:-:S03]  /*8d20*/  SHF.R.U32.HI R23, RZ, UR4, R5 ;  /* 0x00000004ff177c19 */ /* 0x000fc60008011605 */
[----:B------:R-:W-:Y:S02]  /*8d30*/  IMAD.MOV.U32 R4, RZ, RZ, R19 ;  /* 0x000000ffff047224 */ /* 0x000fe400078e0013 */
[----:B------:R-:W-:Y:S01]  /*8d40*/  IMAD.MOV.U32 R5, RZ, RZ, R23 ;  /* 0x000000ffff057224 */ /* 0x000fe200078e0017 */
[----:B0-----:R-:W-:Y:S06]  /*8d50*/  @!P1 BRA `(.L_x_182) ;  /* 0x0000000000289947 */ /* 0x001fec0003800000 */
        /* <DEDUP_REMOVED lines=10> */
.L_x_182:
[----:B------:R-:W-:Y:S01]  /*8e00*/  ULDC UR4, c[0x0][0x648] ;  /* 0x0001920000047ab9 */ /* 0x000fe20000000800 */
[----:B-1----:R-:W-:Y:S01]  /*8e10*/  IMAD.MOV R22, RZ, RZ, -R22 ;  /* 0x000000ffff167224 */ /* 0x002fe200078e0a16 */
[----:B------:R-:W-:Y:S01]  /*8e20*/  SHF.R.U64 R5, R4, UR4, R5 ;  /* 0x0000000404057c19 */ /* 0x000fe20008001205 */
[----:B------:R-:W-:Y:S01]  /*8e30*/  ULDC UR4, c[0x0][0x638] ;  /* 0x00018e0000047ab9 */ /* 0x000fe20000000800 */
[----:B------:R-:W-:Y:S01]  /*8e40*/  LOP3.LUT R4, R20, UR17, RZ, 0xc0, !PT ;  /* 0x0000001114047c12 */ /* 0x000fe2000f8ec0ff */
[----:B--2---:R-:W-:Y:S01]  /*8e50*/  @P2 IMAD R17, R21, R22, R6 ;  /* 0x0000001615112224 */ /* 0x004fe200078e0206 */
[----:B------:R-:W-:Y:S01]  /*8e60*/  LOP3.LUT R18, R18, UR16, RZ, 0xc0, !PT ;  /* 0x0000001012127c12 */ /* 0x000fe2000f8ec0ff */
[----:B------:R-:W-:Y:S01]  /*8e70*/  IMAD.MOV R6, RZ, RZ, -R5 ;  /* 0x000000ffff067224 */ /* 0x000fe200078e0a05 */
[----:B------:R-:W-:Y:S01]  /*8e80*/  ULDC UR5, c[0x0][0x610] ;  /* 0x0001840000057ab9 */ /* 0x000fe20000000800 */
[----:B------:R-:W-:Y:S02]  /*8e90*/  IMAD R4, R5, UR18, R4 ;  /* 0x0000001205047c24 */ /* 0x000fe4000f8e0204 */
[----:B------:R-:W-:Y:S01]  /*8ea0*/  IMAD R19, R6, UR4, R19 ;  /* 0x0000000406137c24 */ /* 0x000fe2000f8e0213 */
[----:B------:R-:W-:Y:S01]  /*8eb0*/  ULDC UR4, c[0x0][0x600] ;  /* 0x0001800000047ab9 */ /* 0x000fe20000000800 */
[----:B------:R-:W-:-:S02]  /*8ec0*/  IMAD R17, R4, UR5, R17 ;  /* 0x0000000504117c24 */ /* 0x000fc4000f8e0211 */
[----:B------:R-:W-:Y:S02]  /*8ed0*/  IMAD R6, R19, UR4, R18 ;  /* 0x0000000413067c24 */ /* 0x000fe4000f8e0212 */
[----:B------:R-:W-:Y:S02]  /*8ee0*/  IMAD.MOV.U32 R10, RZ, RZ, 0x1 ;  /* 0x00000001ff0a7424 */ /* 0x000fe400078e00ff */
[----:B------:R-:W-:Y:S01]  /*8ef0*/  IMAD.MOV.U32 R4, RZ, RZ, R16 ;  /* 0x000000ffff047224 */ /* 0x000fe200078e0010 */
[----:B------:R-:W-:Y:S02]  /*8f00*/  SEL R5, R6, R17, !P2 ;  /* 0x0000001106057207 */ /* 0x000fe40005000000 */
[----:B------:R-:W-:-:S07]  /*8f10*/  SEL R6, R17, R6, !P2 ;  /* 0x0000000611067207 */ /* 0x000fce0005000000 */
.L_x_180:
[----:B------:R-:W-:Y:S05]  /*8f20*/  BSYNC B1 ;  /* 0x0000000000017941 */ /* 0x000fea0003800000 */
.L_x_179:
[----:B------:R-:W-:-:S13]  /*8f30*/  LOP3.LUT P1, RZ, R10, 0xff, RZ, 0xc0, !PT ;  /* 0x000000ff0aff7812 */ /* 0x000fda000782c0ff */
[----:B------:R-:W-:Y:S05]  /*8f40*/  @P1 BRA `(.L_x_183) ;  /* 0xfffffff4003c1947 */ /* 0x000fea000383ffff */
[----:B------:R-:W-:Y:S05]  /*8f50*/  BSYNC B0 ;  /* 0x0000000000007941 */ /* 0x000fea0003800000 */
.L_x_171:
[----:B------:R-:W-:-:S03]  /*8f60*/  UMOV UR4, 0xffffffff ;  /* 0xffffffff00047882 */ /* 0x000fc60000000000 */
[----:B------:R-:W-:Y:S05]  /*8f70*/  BRA.DIV UR4, `(.L_x_184) ;  /* 0x0000001604f07947 */ /* 0x000fea000b800000 */
[----:B------:R-:W-:-:S13]  /*8f80*/  ELECT P0, URZ, PT ;  /* 0x00000000003f782f */ /* 0x000fda0003800000 */
.L_x_233:
[----:B------:R-:W-:Y:S04]  /*8f90*/  BSSY B0, `(.L_x_185) ;  /* 0x0000154000007945 */ /* 0x000fe80003800000 */
[----:B------:R-:W-:Y:S05]  /*8fa0*/  @!P0 BRA `(.L_x_186) ;  /* 0x0000001400488947 */ /* 0x000fea0003800000 */
[----:B------:R-:W-:-:S04]  /*8fb0*/  LOP3.LUT R7, R7, 0x2, RZ, 0xfc, !PT ;  /* 0x0000000207077812 */ /* 0x000fc800078efcff */
[----:B------:R-:W-:-:S13]  /*8fc0*/  ISETP.NE.AND P0, PT, R7, 0x3, PT ;  /* 0x000000030700780c */ /* 0x000fda0003f05270 */
[----:B------:R-:W-:Y:S05]  /*8fd0*/  @!P0 BRA `(.L_x_187) ;  /* 0x0000000000048947 */ /* 0x000fea0003800000 */
[----:B------:R-:W-:Y:S01]  /*8fe0*/  BPT.TRAP 0x1 ;  /* 0x000000040000795c */ /* 0x000fe20000300000 */
.L_x_187:
[----:B------:R-:W0:Y:S01]  /*8ff0*/  S2R R3, SR_CgaCtaId ;  /* 0x0000000000037919 */ /* 0x000e220000008800 */
[----:B------:R-:W-:Y:S02]  /*9000*/  MOV R0, 0x400 ;  /* 0x0000040000007802 */ /* 0x000fe40000000f00 */
[----:B------:R-:W-:Y:S02]  /*9010*/  SHF.L.U32 R2, R12, 0x1f, RZ ;  /* 0x0000001f0c027819 */ /* 0x000fe400000006ff */
[----:B0-----:R-:W-:-:S05]  /*9020*/  LEA R0, R3, R0, 0x18 ;  /* 0x0000000003007211 */ /* 0x001fca00078ec0ff */
[----:B------:R-:W-:-:S04]  /*9030*/  VIADD R0, R0, 0x128 ;  /* 0x0000012800007836 */ /* 0x000fc80000000000 */
[C---:B------:R-:W-:Y:S02]  /*9040*/  IMAD R5, R15.reuse, 0x8, R0 ;  /* 0x000000080f057824 */ /* 0x040fe400078e0200 */
[----:B------:R-:W-:Y:S02]  /*9050*/  VIADD R15, R15, 0x1 ;  /* 0x000000010f0f7836 */ /* 0x000fe40000000000 */
[----:B------:R-:W0:Y:S03]  /*9060*/  SYNCS.PHASECHK.TRANS64.TRYWAIT P0, [R5+URZ], R2 ;  /* 0x00000002050075a7 */ /* 0x000e26000800017f */
[----:B------:R-:W-:-:S04]  /*9070*/  ISETP.NE.AND P1, PT, R15, 0x25, PT ;  /* 0x000000250f00780c */ /* 0x000fc80003f25270 */
[----:B------:R-:W-:Y:S02]  /*9080*/  SEL R3, RZ, 0x1, P1 ;  /* 0x00000001ff037807 */ /* 0x000fe40000800000 */
[----:B------:R-:W-:Y:S02]  /*9090*/  SEL R15, R15, RZ, P1 ;  /* 0x000000ff0f0f7207 */ /* 0x000fe40000800000 */
[----:B------:R-:W-:-:S03]  /*90a0*/  LOP3.LUT R12, R12, R3, RZ, 0x3c, !PT ;  /* 0x000000030c0c7212 */ /* 0x000fc600078e3cff */
[----:B------:R-:W-:Y:S01]  /*90b0*/  IMAD R7, R15, 0x8, R0 ;  /* 0x000000080f077824 */ /* 0x000fe200078e0200 */
[----:B------:R-:W-:Y:S01]  /*90c0*/  SHF.L.U32 R4, R12, 0x1f, RZ ;  /* 0x0000001f0c047819 */ /* 0x000fe200000006ff */
[----:B0-----:R-:W-:Y:S06]  /*90d0*/  @!P0 BRA `(.L_x_188) ;  /* 0x0000001400bc8947 */ /* 0x001fec0003800000 */
.L_x_234:
[----:B------:R-:W1:Y:S01]  /*90e0*/  SYNCS.PHASECHK.TRANS64.TRYWAIT P0, [R7+URZ], R4 ;  /* 0x00000004070075a7 */ /* 0x000e62000800017f */
[----:B0-----:R-:W-:-:S05]  /*90f0*/  VIADD R2, R15, 0x1 ;  /* 0x000000010f027836 */ /* 0x001fca0000000000 */
[----:B------:R-:W-:-:S04]  /*9100*/  ISETP.NE.AND P1, PT, R2, 0x25, PT ;  /* 0x000000250200780c */ /* 0x000fc80003f25270 */
[----:B------:R-:W-:Y:S02]  /*9110*/  SEL R3, RZ, 0x1, P1 ;  /* 0x00000001ff037807 */ /* 0x000fe40000800000 */
[----:B------:R-:W-:Y:S02]  /*9120*/  SEL R9, R2, RZ, P1 ;  /* 0x000000ff02097207 */ /* 0x000fe40000800000 */
[----:B------:R-:W-:-:S03]  /*9130*/  LOP3.LUT R12, R12, R3, RZ, 0x3c, !PT ;  /* 0x000000030c0c7212 */ /* 0x000fc600078e3cff */
[----:B------:R-:W-:Y:S01]  /*9140*/  IMAD R6, R9, 0x8, R0 ;  /* 0x0000000809067824 */ /* 0x000fe200078e0200 */
[----:B------:R-:W-:Y:S01]  /*9150*/  SHF.L.U32 R5, R12, 0x1f, RZ ;  /* 0x0000001f0c057819 */ /* 0x000fe200000006ff */
[----:B-1----:R-:W-:Y:S06]  /*9160*/  @!P0 BRA `(.L_x_189) ;  /* 0x0000001400ac8947 */ /* 0x002fec0003800000 */
.L_x_235:
[----:B------:R-:W1:Y:S01]  /*9170*/  SYNCS.PHASECHK.TRANS64.TRYWAIT P0, [R6+URZ], R5 ;  /* 0x00000005060075a7 */ /* 0x000e62000800017f */
[----:B------:R-:W-:-:S05]  /*9180*/  VIADD R2, R9, 0x1 ;  /* 0x0000000109027836 */ /* 0x000fca0000000000 */
[----:B------:R-:W-:-:S04]  /*9190*/  ISETP.NE.AND P1, PT, R2, 0x25, PT ;  /* 0x000000250200780c */ /* 0x000fc80003f25270 */
[----:B------:R-:W-:Y:S02]  /*91a0*/  SEL R3, RZ, 0x1, P1 ;  /* 0x00000001ff037807 */ /* 0x000fe40000800000 */
[----:B0-----:R-:W-:Y:S02]  /*91b0*/  SEL R7, R2, RZ, P1 ;  /* 0x000000ff02077207 */ /* 0x001fe40000800000 */
[----:B------:R-:W-:-:S03]  /*91c0*/  LOP3.LUT R12, R12, R3, RZ, 0x3c, !PT ;  /* 0x000000030c0c7212 */ /* 0x000fc600078e3cff */
[----:B------:R-:W-:Y:S01]  /*91d0*/  IMAD R9, R7, 0x8, R0 ;  /* 0x0000000807097824 */ /* 0x000fe200078e0200 */
[----:B------:R-:W-:Y:S01]  /*91e0*/  SHF.L.U32 R4, R12, 0x1f, RZ ;  /* 0x0000001f0c047819 */ /* 0x000fe200000006ff */
[----:B-1----:R-:W-:Y:S06]  /*91f0*/  @!P0 BRA `(.L_x_190) ;  /* 0x00000014009c8947 */ /* 0x002fec0003800000 */
.L_x_236:
[----:B------:R-:W1:Y:S01]  /*9200*/  SYNCS.PHASECHK.TRANS64.TRYWAIT P0, [R9+URZ], R4 ;  /* 0x00000004090075a7 */ /* 0x000e62000800017f */
[----:B------:R-:W-:-:S05]  /*9210*/  VIADD R2, R7, 0x1 ;  /* 0x0000000107027836 */ /* 0x000fca0000000000 */
[----:B------:R-:W-:-:S04]  /*9220*/  ISETP.NE.AND P1, PT, R2, 0x25, PT ;  /* 0x000000250200780c */ /* 0x000fc80003f25270 */
[----:B------:R-:W-:Y:S02]  /*9230*/  SEL R3, RZ, 0x1, P1 ;  /* 0x00000001ff037807 */ /* 0x000fe40000800000 */
[----:B------:R-:W-:Y:S02]  /*9240*/  SEL R7, R2, RZ, P1 ;  /* 0x000000ff02077207 */ /* 0x000fe40000800000 */
[----:B------:R-:W-:-:S03]  /*9250*/  LOP3.LUT R12, R12, R3, RZ, 0x3c, !PT ;  /* 0x000000030c0c7212 */ /* 0x000fc600078e3cff */
[----:B0-----:R-:W-:Y:S01]  /*9260*/  IMAD R6, R7, 0x8, R0 ;  /* 0x0000000807067824 */ /* 0x001fe200078e0200 */
[----:B------:R-:W-:Y:S01]  /*9270*/  SHF.L.U32 R5, R12, 0x1f, RZ ;  /* 0x0000001f0c057819 */ /* 0x000fe200000006ff */
[----:B-1----:R-:W-:Y:S06]  /*9280*/  @!P0 BRA `(.L_x_191) ;  /* 0x00000014008c8947 */ /* 0x002fec0003800000 */
.L_x_237:
        /* <DEDUP_REMOVED lines=9> */
.L_x_238:
        /* <DEDUP_REMOVED lines=9> */
.L_x_239:
        /* <DEDUP_REMOVED lines=9> */
.L_x_240:
        /* <DEDUP_REMOVED lines=9> */
.L_x_241:
        /* <DEDUP_REMOVED lines=9> */
.L_x_242:
        /* <DEDUP_REMOVED lines=9> */
.L_x_243:
        /* <DEDUP_REMOVED lines=9> */
.L_x_244:
        /* <DEDUP_REMOVED lines=9> */
.L_x_245:
        /* <DEDUP_REMOVED lines=9> */
.L_x_246:
        /* <DEDUP_REMOVED lines=9> */
.L_x_247:
        /* <DEDUP_REMOVED lines=9> */
.L_x_248:
        /* <DEDUP_REMOVED lines=9> */
.L_x_249:
        /* <DEDUP_REMOVED lines=9> */
.L_x_250:
        /* <DEDUP_REMOVED lines=9> */
.L_x_251:
        /* <DEDUP_REMOVED lines=9> */
.L_x_252:
        /* <DEDUP_REMOVED lines=9> */
.L_x_253:
        /* <DEDUP_REMOVED lines=9> */
.L_x_254:
        /* <DEDUP_REMOVED lines=9> */
.L_x_255:
        /* <DEDUP_REMOVED lines=9> */
.L_x_256:
        /* <DEDUP_REMOVED lines=9> */
.L_x_257:
        /* <DEDUP_REMOVED lines=9> */
.L_x_258:
        /* <DEDUP_REMOVED lines=9> */
.L_x_259:
        /* <DEDUP_REMOVED lines=9> */
.L_x_260:
        /* <DEDUP_REMOVED lines=9> */
.L_x_261:
        /* <DEDUP_REMOVED lines=9> */
.L_x_262:
        /* <DEDUP_REMOVED lines=9> */
.L_x_263:
        /* <DEDUP_REMOVED lines=9> */
.L_x_264:
        /* <DEDUP_REMOVED lines=9> */
.L_x_265:
        /* <DEDUP_REMOVED lines=9> */
.L_x_266:
[----:B------:R-:W1:Y:S01]  /*a2e0*/  SYNCS.PHASECHK.TRANS64.TRYWAIT P0, [R9+URZ], R4 ;  /* 0x00000004090075a7 */ /* 0x000e62000800017f */
[----:B------:R-:W-:-:S05]  /*a2f0*/  VIADD R2, R7, 0x1 ;  /* 0x0000000107027836 */ /* 0x000fca0000000000 */
[----:B------:R-:W-:-:S04]  /*a300*/  ISETP.NE.AND P1, PT, R2, 0x25, PT ;  /* 0x000000250200780c */ /* 0x000fc80003f25270 */
[----:B------:R-:W-:Y:S02]  /*a310*/  SEL R3, RZ, 0x1, P1 ;  /* 0x00000001ff037807 */ /* 0x000fe40000800000 */
[----:B------:R-:W-:Y:S02]  /*a320*/  SEL R7, R2, RZ, P1 ;  /* 0x000000ff02077207 */ /* 0x000fe40000800000 */
[----:B------:R-:W-:-:S03]  /*a330*/  LOP3.LUT R12, R12, R3, RZ, 0x3c, !PT ;  /* 0x000000030c0c7212 */ /* 0x000fc600078e3cff */
[----:B------:R-:W-:Y:S01]  /*a340*/  IMAD R8, R7, 0x8, R0 ;  /* 0x0000000807087824 */ /* 0x000fe200078e0200 */
[----:B0-----:R-:W-:Y:S01]  /*a350*/  SHF.L.U32 R5, R12, 0x1f, RZ ;  /* 0x0000001f0c057819 */ /* 0x001fe200000006ff */
[----:B-1----:R-:W-:Y:S06]  /*a360*/  @!P0 BRA `(.L_x_221) ;  /* 0x0000000c00ac8947 */ /* 0x002fec0003800000 */
.L_x_267:
[----:B------:R-:W1:Y:S01]  /*a370*/  SYNCS.PHASECHK.TRANS64.TRYWAIT P0, [R8+URZ], R5 ;  /* 0x00000005080075a7 */ /* 0x000e62000800017f */
[----:B------:R-:W-:-:S05]  /*a380*/  VIADD R2, R7, 0x1 ;  /* 0x0000000107027836 */ /* 0x000fca0000000000 */
[----:B------:R-:W-:-:S04]  /*a390*/  ISETP.NE.AND P1, PT, R2, 0x25, PT ;  /* 0x000000250200780c */ /* 0x000fc80003f25270 */
[----:B------:R-:W-:Y:S02]  /*a3a0*/  SEL R3, RZ, 0x1, P1 ;  /* 0x00000001ff037807 */ /* 0x000fe40000800000 */
[----:B------:R-:W-:Y:S02]  /*a3b0*/  SEL R7, R2, RZ, P1 ;  /* 0x000000ff02077207 */ /* 0x000fe40000800000 */
[----:B0-----:R-:W-:-:S03]  /*a3c0*/  LOP3.LUT R9, R12, R3, RZ, 0x3c, !PT ;  /* 0x000000030c097212 */ /* 0x001fc600078e3cff */
[----:B------:R-:W-:Y:S01]  /*a3d0*/  IMAD R11, R7, 0x8, R0 ;  /* 0x00000008070b7824 */ /* 0x000fe200078e0200 */
[----:B------:R-:W-:Y:S01]  /*a3e0*/  SHF.L.U32 R6, R9, 0x1f, RZ ;  /* 0x0000001f09067819 */ /* 0x000fe200000006ff */
[----:B-1----:R-:W-:Y:S06]  /*a3f0*/  @!P0 BRA `(.L_x_222) ;  /* 0x0000000c009c8947 */ /* 0x002fec0003800000 */
.L_x_268:
[----:B------:R-:W1:Y:S01]  /*a400*/  SYNCS.PHASECHK.TRANS64.TRYWAIT P0, [R11+URZ], R6 ;  /* 0x000000060b0075a7 */ /* 0x000e62000800017f */
[----:B------:R-:W-:-:S05]  /*a410*/  VIADD R2, R7, 0x1 ;  /* 0x0000000107027836 */ /* 0x000fca0000000000 */
[----:B------:R-:W-:-:S04]  /*a420*/  ISETP.NE.AND P1, PT, R2, 0x25, PT ;  /* 0x000000250200780c */ /* 0x000fc80003f25270 */
[----:B------:R-:W-:Y:S02]  /*a430*/  SEL R4, RZ, 0x1, P1 ;  /* 0x00000001ff047807 */ /* 0x000fe40000800000 */
[----:B------:R-:W-:Y:S02]  /*a440*/  SEL R3, R2, RZ, P1 ;  /* 0x000000ff02037207 */ /* 0x000fe40000800000 */
[----:B------:R-:W-:Y:S01]  /*a450*/  LOP3.LUT R4, R9, R4, RZ, 0x3c, !PT ;  /* 0x0000000409047212 */ /* 0x000fe200078e3cff */
[----:B-1----:R-:W-:Y:S06]  /*a460*/  @!P0 BRA `(.L_x_223) ;  /* 0x0000000c00948947 */ /* 0x002fec0003800000 */
.L_x_269:
[----:B------:R-:W-:Y:S01]  /*a470*/  IMAD R3, R3, 0x8, R0 ;  /* 0x0000000803037824 */ /* 0x000fe200078e0200 */
[----:B------:R-:W-:-:S07]  /*a480*/  SHF.L.U32 R0, R4, 0x1f, RZ ;  /* 0x0000001f04007819 */ /* 0x000fce00000006ff */
.L_x_224:
[----:B--2---:R2:W3:Y:S02]  /*a490*/  SYNCS.PHASECHK.TRANS64.TRYWAIT P0, [R3+URZ], R0 ;  /* 0x00000000030075a7 */ /* 0x0044e4000800017f */
[----:B---3--:R-:W-:Y:S05]  /*a4a0*/  @!P0 NANOSLEEP.SYNCS 0x989680 ;  /* 0x009896800000895d */ /* 0x008fea0003900000 */
[----:B------:R-:W3:Y:S02]  /*a4b0*/  @!P0 SYNCS.PHASECHK.TRANS64 P0, [R3+URZ], R0 ;  /* 0x00000000030085a7 */ /* 0x000ee4000800007f */
[----:B---3--:R-:W-:Y:S05]  /*a4c0*/  @!P0 BRA `(.L_x_224) ;  /* 0xfffffffc00f08947 */ /* 0x008fea000383ffff */
.L_x_186:
[----:B------:R-:W-:Y:S05]  /*a4d0*/  BSYNC B0 ;  /* 0x0000000000007941 */ /* 0x000fea0003800000 */
.L_x_185:
[----:B------:R-:W-:Y:S05]  /*a4e0*/  EXIT ;  /* 0x000000000000794d */ /* 0x000fea0003800000 */
.L_x_16:
[----:B0-----:R-:W-:-:S04]  /*a4f0*/  IMAD.U32 R17, RZ, RZ, UR15 ;  /* 0x0000000fff117e24 */ /* 0x001fc8000f8e00ff */
[----:B------:R0:W1:Y:S03]  /*a500*/  SYNCS.PHASECHK.TRANS64.TRYWAIT P0, [R17+URZ+-0x8], R16 ;  /* 0xfffff810110075a7 */ /* 0x000066000800017f */
[----:B-1----:R-:W-:Y:S05]  /*a510*/  @!P0 NANOSLEEP.SYNCS 0x989680 ;  /* 0x009896800000895d */ /* 0x002fea0003900000 */
[----:B------:R-:W1:Y:S02]  /*a520*/  @!P0 SYNCS.PHASECHK.TRANS64 P0, [R17+URZ+-0x8], R16 ;  /* 0xfffff810110085a7 */ /* 0x000e64000800007f */
[----:B-1----:R-:W-:Y:S05]  /*a530*/  @!P0 BRA `(.L_x_16) ;  /* 0xfffffffc00ec8947 */ /* 0x002fea000383ffff */
[----:B------:R-:W-:Y:S05]  /*a540*/  BRA `(.L_x_225) ;  /* 0xffffff7000dc7947 */ /* 0x000fea000383ffff */
.L_x_21:
[----:B-1----:R-:W-:-:S04]  /*a550*/  IMAD.U32 R17, RZ, RZ, UR6 ;  /* 0x00000006ff117e24 */ /* 0x002fc8000f8e00ff */
[----:B------:R1:W2:Y:S03]  /*a560*/  SYNCS.PHASECHK.TRANS64.TRYWAIT P0, [R17+URZ], R16 ;  /* 0x00000010110075a7 */ /* 0x0002a6000800017f */
[----:B--2---:R-:W-:Y:S05]  /*a570*/  @!P0 NANOSLEEP.SYNCS 0x989680 ;  /* 0x009896800000895d */ /* 0x004fea0003900000 */
[----:B------:R-:W2:Y:S02]  /*a580*/  @!P0 SYNCS.PHASECHK.TRANS64 P0, [R17+URZ], R16 ;  /* 0x00000010110085a7 */ /* 0x000ea4000800007f */
[----:B--2---:R-:W-:Y:S05]  /*a590*/  @!P0 BRA `(.L_x_21) ;  /* 0xfffffffc00ec8947 */ /* 0x004fea000383ffff */
[----:B------:R-:W-:Y:S05]  /*a5a0*/  BRA `(.L_x_20) ;  /* 0xffffff7800087947 */ /* 0x000fea000383ffff */
.L_x_27:
[----:B-1----:R-:W-:-:S04]  /*a5b0*/  IMAD.U32 R18, RZ, RZ, UR9 ;  /* 0x00000009ff127e24 */ /* 0x002fc8000f8e00ff */
[----:B------:R1:W2:Y:S03]  /*a5c0*/  SYNCS.PHASECHK.TRANS64.TRYWAIT P0, [R18+URZ], R17 ;  /* 0x00000011120075a7 */ /* 0x0002a6000800017f */
[----:B--2---:R-:W-:Y:S05]  /*a5d0*/  @!P0 NANOSLEEP.SYNCS 0x989680 ;  /* 0x009896800000895d */ /* 0x004fea0003900000 */
[----:B------:R-:W2:Y:S02]  /*a5e0*/  @!P0 SYNCS.PHASECHK.TRANS64 P0, [R18+URZ], R17 ;  /* 0x00000011120085a7 */ /* 0x000ea4000800007f */
[----:B--2---:R-:W-:Y:S05]  /*a5f0*/  @!P0 BRA `(.L_x_27) ;  /* 0xfffffffc00ec8947 */ /* 0x004fea000383ffff */
[----:B------:R-:W-:Y:S05]  /*a600*/  BRA `(.L_x_26) ;  /* 0xffffff80002c7947 */ /* 0x000fea000383ffff */
.L_x_35:
[----:B0-----:R-:W-:-:S04]  /*a610*/  IMAD.U32 R17, RZ, RZ, UR15 ;  /* 0x0000000fff117e24 */ /* 0x001fc8000f8e00ff */
[----:B------:R0:W1:Y:S03]  /*a620*/  SYNCS.PHASECHK.TRANS64.TRYWAIT P0, [R17+URZ+0x8], R16 ;  /* 0x00000810110075a7 */ /* 0x000066000800017f */
[----:B-1----:R-:W-:Y:S05]  /*a630*/  @!P0 NANOSLEEP.SYNCS 0x989680 ;  /* 0x009896800000895d */ /* 0x002fea0003900000 */
[----:B------:R-:W1:Y:S02]  /*a640*/  @!P0 SYNCS.PHASECHK.TRANS64 P0, [R17+URZ+0x8], R16 ;  /* 0x00000810110085a7 */ /* 0x000e64000800007f */
[----:B-1----:R-:W-:Y:S05]  /*a650*/  @!P0 BRA `(.L_x_35) ;  /* 0xfffffffc00ec8947 */ /* 0x002fea000383ffff */
[----:B------:R-:W-:Y:S05]  /*a660*/  BRA `(.L_x_226) ;  /* 0xffffff8c00807947 */ /* 0x000fea000383ffff */
.L_x_172:
[----:B------:R-:W-:Y:S01]  /*a670*/  BSSY B1, `(.L_x_227) ;  /* 0x0000006000017945 */ /* 0x000fe20003800000 */
[----:B------:R-:W-:-:S07]  /*a680*/  IMAD.MOV.U32 R10, RZ, RZ, -0x1 ;  /* 0xffffffffff0a7424 */ /* 0x000fce00078e00ff */
[----:B------:R-:W-:Y:S05]  /*a690*/  WARPSYNC.COLLECTIVE R10, `(.L_x_228) ;  /* 0x000000000a0c7348 */ /* 0x000fea0003c00000 */
[----:B------:R-:W-:Y:S02]  /*a6a0*/  ELECT P1, UR62, PT ;  /* 0x00000000003e782f */ /* 0x000fe40003820000 */
[----:B------:R-:W-:Y:S01]  /*a6b0*/  MOV R10, UR62 ;  /* 0x0000003e000a7c02 */ /* 0x000fe20008000f00 */
[----:B------:R-:W-:Y:S10]  /*a6c0*/  ENDCOLLECTIVE ;  /* 0x000000000000791b */ /* 0x000ff40003800000 */
.L_x_228:
[----:B------:R-:W-:Y:S05]  /*a6d0*/  BSYNC B1 ;  /* 0x0000000000017941 */ /* 0x000fea0003800000 */
.L_x_227:
[----:B------:R-:W-:Y:S05]  /*a6e0*/  BRA `(.L_x_229) ;  /* 0xffffffdc00607947 */ /* 0x000fea000383ffff */
.L_x_175:
[----:B-1----:R1:W2:Y:S02]  /*a6f0*/  SYNCS.PHASECHK.TRANS64.TRYWAIT P1, [R19+URZ+0x128], R10 ;  /* 0x0001280a130075a7 */ /* 0x0022a4000802017f */
[----:B--2---:R-:W-:Y:S05]  /*a700*/  @!P1 NANOSLEEP.SYNCS 0x989680 ;  /* 0x009896800000995d */ /* 0x004fea0003900000 */
[----:B------:R-:W2:Y:S02]  /*a710*/  @!P1 SYNCS.PHASECHK.TRANS64 P1, [R19+URZ+0x128], R10 ;  /* 0x0001280a130095a7 */ /* 0x000ea4000802007f */
[----:B--2---:R-:W-:Y:S05]  /*a720*/  @!P1 BRA `(.L_x_175) ;  /* 0xfffffffc00f09947 */ /* 0x004fea000383ffff */
[----:B------:R-:W-:Y:S05]  /*a730*/  BRA `(.L_x_230) ;  /* 0xffffffdc00947947 */ /* 0x000fea000383ffff */
.L_x_184:
[----:B------:R-:W-:Y:S01]  /*a740*/  BSSY B0, `(.L_x_231) ;  /* 0x0000006000007945 */ /* 0x000fe20003800000 */
[----:B------:R-:W-:-:S07]  /*a750*/  IMAD.MOV.U32 R10, RZ, RZ, -0x1 ;  /* 0xffffffffff0a7424 */ /* 0x000fce00078e00ff */
[----:B------:R-:W-:Y:S05]  /*a760*/  WARPSYNC.COLLECTIVE R10, `(.L_x_232) ;  /* 0x000000000a0c7348 */ /* 0x000fea0003c00000 */
[----:B------:R-:W-:Y:S02]  /*a770*/  ELECT P1, UR62, PT ;  /* 0x00000000003e782f */ /* 0x000fe40003820000 */
[----:B------:R-:W-:Y:S01]  /*a780*/  MOV R10, UR62 ;  /* 0x0000003e000a7c02 */ /* 0x000fe20008000f00 */
[----:B------:R-:W-:Y:S10]  /*a790*/  ENDCOLLECTIVE ;  /* 0x000000000000791b */ /* 0x000ff40003800000 */
.L_x_232:
[----:B------:R-:W-:Y:S05]  /*a7a0*/  BSYNC B0 ;  /* 0x0000000000007941 */ /* 0x000fea0003800000 */
.L_x_231:
[----:B------:R-:W-:Y:S01]  /*a7b0*/  PLOP3.LUT P0, PT, P1, PT, PT, 0x80, 0x0 ;  /* 0x000000000000781c */ /* 0x000fe20000f0f070 */
[----:B------:R-:W-:-:S12]  /*a7c0*/  BRA `(.L_x_233) ;  /* 0xffffffe400f07947 */ /* 0x000fd8000383ffff */
.L_x_188:
[----:B0-----:R0:W1:Y:S02]  /*a7d0*/  SYNCS.PHASECHK.TRANS64.TRYWAIT P0, [R5+URZ], R2 ;  /* 0x00000002050075a7 */ /* 0x001064000800017f */
[----:B-1----:R-:W-:Y:S05]  /*a7e0*/  @!P0 NANOSLEEP.SYNCS 0x989680 ;  /* 0x009896800000895d */ /* 0x002fea0003900000 */
[----:B------:R-:W1:Y:S02]  /*a7f0*/  @!P0 SYNCS.PHASECHK.TRANS64 P0, [R5+URZ], R2 ;  /* 0x00000002050085a7 */ /* 0x000e64000800007f */
[----:B-1----:R-:W-:Y:S05]  /*a800*/  @!P0 BRA `(.L_x_188) ;  /* 0xfffffffc00f08947 */ /* 0x002fea000383ffff */
[----:B------:R-:W-:Y:S05]  /*a810*/  BRA `(.L_x_234) ;  /* 0xffffffe800307947 */ /* 0x000fea000383ffff */
.L_x_189:
[----:B0-----:R0:W1:Y:S02]  /*a820*/  SYNCS.PHASECHK.TRANS64.TRYWAIT P0, [R7+URZ], R4 ;  /* 0x00000004070075a7 */ /* 0x001064000800017f */
[----:B-1----:R-:W-:Y:S05]  /*a830*/  @!P0 NANOSLEEP.SYNCS 0x989680 ;  /* 0x009896800000895d */ /* 0x002fea0003900000 */
[----:B------:R-:W1:Y:S02]  /*a840*/  @!P0 SYNCS.PHASECHK.TRANS64 P0, [R7+URZ], R4 ;  /* 0x00000004070085a7 */ /* 0x000e64000800007f */
[----:B-1----:R-:W-:Y:S05]  /*a850*/  @!P0 BRA `(.L_x_189) ;  /* 0xfffffffc00f08947 */ /* 0x002fea000383ffff */
[----:B------:R-:W-:Y:S05]  /*a860*/  BRA `(.L_x_235) ;  /* 0xffffffe800407947 */ /* 0x000fea000383ffff */
.L_x_190:
[----:B0-----:R0:W1:Y:S02]  /*a870*/  SYNCS.PHASECHK.TRANS64.TRYWAIT P0, [R6+URZ], R5 ;  /* 0x00000005060075a7 */ /* 0x001064000800017f */
[----:B-1----:R-:W-:Y:S05]  /*a880*/  @!P0 NANOSLEEP.SYNCS 0x989680 ;  /* 0x009896800000895d */ /* 0x002fea0003900000 */
[----:B------:R-:W1:Y:S02]  /*a890*/  @!P0 SYNCS.PHASECHK.TRANS64 P0, [R6+URZ], R5 ;  /* 0x00000005060085a7 */ /* 0x000e64000800007f */
[----:B-1----:R-:W-:Y:S05]  /*a8a0*/  @!P0 BRA `(.L_x_190) ;  /* 0xfffffffc00f08947 */ /* 0x002fea000383ffff */
[----:B------:R-:W-:Y:S05]  /*a8b0*/  BRA `(.L_x_236) ;  /* 0xffffffe800507947 */ /* 0x000fea000383ffff */
.L_x_191:
[----:B0-----:R0:W1:Y:S02]  /*a8c0*/  SYNCS.PHASECHK.TRANS64.TRYWAIT P0, [R9+URZ], R4 ;  /* 0x00000004090075a7 */ /* 0x001064000800017f */
[----:B-1----:R-:W-:Y:S05]  /*a8d0*/  @!P0 NANOSLEEP.SYNCS 0x989680 ;  /* 0x009896800000895d */ /* 0x002fea0003900000 */
[----:B------:R-:W1:Y:S02]  /*a8e0*/  @!P0 SYNCS.PHASECHK.TRANS64 P0, [R9+URZ], R4 ;  /* 0x00000004090085a7 */ /* 0x000e64000800007f */
[----:B-1----:R-:W-:Y:S05]  /*a8f0*/  @!P0 BRA `(.L_x_191) ;  /* 0xfffffffc00f08947 */ /* 0x002fea000383ffff */
[----:B------:R-:W-:Y:S05]  /*a900*/  BRA `(.L_x_237) ;  /* 0xffffffe800607947 */ /* 0x000fea000383ffff */
.L_x_192:
[----:B0-----:R0:W1:Y:S02]  /*a910*/  SYNCS.PHASECHK.TRANS64.TRYWAIT P0, [R6+URZ], R5 ;  /* 0x00000005060075a7 */ /* 0x001064000800017f */
[----:B-1----:R-:W-:Y:S05]  /*a920*/  @!P0 NANOSLEEP.SYNCS 0x989680 ;  /* 0x009896800000895d */ /* 0x002fea0003900000 */
[----:B------:R-:W1:Y:S02]  /*a930*/  @!P0 SYNCS.PHASECHK.TRANS64 P0, [R6+URZ], R5 ;  /* 0x00000005060085a7 */ /* 0x000e64000800007f */
[----:B-1----:R-:W-:Y:S05]  /*a940*/  @!P0 BRA `(.L_x_192) ;  /* 0xfffffffc00f08947 */ /* 0x002fea000383ffff */
[----:B------:R-:W-:Y:S05]  /*a950*/  BRA `(.L_x_238) ;  /* 0xffffffe800707947 */ /* 0x000fea000383ffff */
.L_x_193:
[----:B0-----:R0:W1:Y:S02]  /*a960*/  SYNCS.PHASECHK.TRANS64.TRYWAIT P0, [R9+URZ], R4 ;  /* 0x00000004090075a7 */ /* 0x001064000800017f */
[----:B-1----:R-:W-:Y:S05]  /*a970*/  @!P0 NANOSLEEP.SYNCS 0x989680 ;  /* 0x009896800000895d */ /* 0x002fea0003900000 */
[----:B------:R-:W1:Y:S02]  /*a980*/  @!P0 SYNCS.PHASECHK.TRANS64 P0, [R9+URZ], R4 ;  /* 0x00000004090085a7 */ /* 0x000e64000800007f */
[----:B-1----:R-:W-:Y:S05]  /*a990*/  @!P0 BRA `(.L_x_193) ;  /* 0xfffffffc00f08947 */ /* 0x002fea000383ffff */
[----:B------:R-:W-:Y:S05]  /*a9a0*/  BRA `(.L_x_239) ;  /* 0xffffffe800807947 */ /* 0x000fea000383ffff */
.L_x_194:
[----:B0-----:R0:W1:Y:S02]  /*a9b0*/  SYNCS.PHASECHK.TRANS64.TRYWAIT P0, [R6+URZ], R5 ;  /* 0x00000005060075a7 */ /* 0x001064000800017f */
[----:B-1----:R-:W-:Y:S05]  /*a9c0*/  @!P0 NANOSLEEP.SYNCS 0x989680 ;  /* 0x009896800000895d */ /* 0x002fea0003900000 */
[----:B------:R-:W1:Y:S02]  /*a9d0*/  @!P0 SYNCS.PHASECHK.TRANS64 P0, [R6+URZ], R5 ;  /* 0x00000005060085a7 */ /* 0x000e64000800007f */
[----:B-1----:R-:W-:Y:S05]  /*a9e0*/  @!P0 BRA `(.L_x_194) ;  /* 0xfffffffc00f08947 */ /* 0x002fea000383ffff */
[----:B------:R-:W-:Y:S05]  /*a9f0*/  BRA `(.L_x_240) ;  /* 0xffffffe800907947 */ /* 0x000fea000383ffff */
.L_x_195:
[----:B0-----:R0:W1:Y:S02]  /*aa00*/  SYNCS.PHASECHK.TRANS64.TRYWAIT P0, [R9+URZ], R4 ;  /* 0x00000004090075a7 */ /* 0x001064000800017f */
[----:B-1----:R-:W-:Y:S05]  /*aa10*/  @!P0 NANOSLEEP.SYNCS 0x989680 ;  /* 0x009896800000895d */ /* 0x002fea0003900000 */
[----:B------:R-:W1:Y:S02]  /*aa20*/  @!P0 SYNCS.PHASECHK.TRANS64 P0, [R9+URZ], R4 ;  /* 0x00000004090085a7 */ /* 0x000e64000800007f */
[----:B-1----:R-:W-:Y:S05]  /*aa30*/  @!P0 BRA `(.L_x_195) ;  /* 0xfffffffc00f08947 */ /* 0x002fea000383ffff */
[----:B------:R-:W-:Y:S05]  /*aa40*/  BRA `(.L_x_241) ;  /* 0xffffffe800a07947 */ /* 0x000fea000383ffff */
.L_x_196:
[----:B0-----:R0:W1:Y:S02]  /*aa50*/  SYNCS.PHASECHK.TRANS64.TRYWAIT P0, [R6+URZ], R5 ;  /* 0x00000005060075a7 */ /* 0x001064000800017f */
[----:B-1----:R-:W-:Y:S05]  /*aa60*/  @!P0 NANOSLEEP.SYNCS 0x989680 ;  /* 0x009896800000895d */ /* 0x002fea0003900000 */
[----:B------:R-:W1:Y:S02]  /*aa70*/  @!P0 SYNCS.PHASECHK.TRANS64 P0, [R6+URZ], R5 ;  /* 0x00000005060085a7 */ /* 0x000e64000800007f */
[----:B-1----:R-:W-:Y:S05]  /*aa80*/  @!P0 BRA `(.L_x_196) ;  /* 0xfffffffc00f08947 */ /* 0x002fea000383ffff */
[----:B------:R-:W-:Y:S05]  /*aa90*/  BRA `(.L_x_242) ;  /* 0xffffffe800b07947 */ /* 0x000fea000383ffff */
.L_x_197:
[----:B0-----:R0:W1:Y:S02]  /*aaa0*/  SYNCS.PHASECHK.TRANS64.TRYWAIT P0, [R9+URZ], R4 ;  /* 0x00000004090075a7 */ /* 0x001064000800017f */
[----:B-1----:R-:W-:Y:S05]  /*aab0*/  @!P0 NANOSLEEP.SYNCS 0x989680 ;  /* 0x009896800000895d */ /* 0x002fea0003900000 */
[----:B------:R-:W1:Y:S02]  /*aac0*/  @!P0 SYNCS.PHASECHK.TRANS64 P0, [R9+URZ], R4 ;  /* 0x00000004090085a7 */ /* 0x000e64000800007f */
[----:B-1----:R-:W-:Y:S05]  /*aad0*/  @!P0 BRA `(.L_x_197) ;  /* 0xfffffffc00f08947 */ /* 0x002fea000383ffff */
[----:B------:R-:W-:Y:S05]  /*aae0*/  BRA `(.L_x_243) ;  /* 0xffffffe800c07947 */ /* 0x000fea000383ffff */
.L_x_198:
[----:B0-----:R0:W1:Y:S02]  /*aaf0*/  SYNCS.PHASECHK.TRANS64.TRYWAIT P0, [R6+URZ], R5 ;  /* 0x00000005060075a7 */ /* 0x001064000800017f */
[----:B-1----:R-:W-:Y:S05]  /*ab00*/  @!P0 NANOSLEEP.SYNCS 0x989680 ;  /* 0x009896800000895d */ /* 0x002fea0003900000 */
[----:B------:R-:W1:Y:S02]  /*ab10*/  @!P0 SYNCS.PHASECHK.TRANS64 P0, [R6+URZ], R5 ;  /* 0x00000005060085a7 */ /* 0x000e64000800007f */
[----:B-1----:R-:W-:Y:S05]  /*ab20*/  @!P0 BRA `(.L_x_198) ;  /* 0xfffffffc00f08947 */ /* 0x002fea000383ffff */
[----:B------:R-:W-:Y:S05]  /*ab30*/  BRA `(.L_x_244) ;  /* 0xffffffe800d07947 */ /* 0x000fea000383ffff */
.L_x_199:
[----:B0-----:R0:W1:Y:S02]  /*ab40*/  SYNCS.PHASECHK.TRANS64.TRYWAIT P0, [R9+URZ], R4 ;  /* 0x00000004090075a7 */ /* 0x001064000800017f */
[----:B-1----:R-:W-:Y:S05]  /*ab50*/  @!P0 NANOSLEEP.SYNCS 0x989680 ;  /* 0x009896800000895d */ /* 0x002fea0003900000 */
[----:B------:R-:W1:Y:S02]  /*ab60*/  @!P0 SYNCS.PHASECHK.TRANS64 P0, [R9+URZ], R4 ;  /* 0x00000004090085a7 */ /* 0x000e64000800007f */
[----:B-1----:R-:W-:Y:S05]  /*ab70*/  @!P0 BRA `(.L_x_199) ;  /* 0xfffffffc00f08947 */ /* 0x002fea000383ffff */
[----:B------:R-:W-:Y:S05]  /*ab80*/  BRA `(.L_x_245) ;  /* 0xffffffe800e07947 */ /* 0x000fea000383ffff */
.L_x_200:
[----:B0-----:R0:W1:Y:S02]  /*ab90*/  SYNCS.PHASECHK.TRANS64.TRYWAIT P0, [R6+URZ], R5 ;  /* 0x00000005060075a7 */ /* 0x001064000800017f */
[----:B-1----:R-:W-:Y:S05]  /*aba0*/  @!P0 NANOSLEEP.SYNCS 0x989680 ;  /* 0x009896800000895d */ /* 0x002fea0003900000 */
[----:B------:R-:W1:Y:S02]  /*abb0*/  @!P0 SYNCS.PHASECHK.TRANS64 P0, [R6+URZ], R5 ;  /* 0x00000005060085a7 */ /* 0x000e64000800007f */
[----:B-1----:R-:W-:Y:S05]  /*abc0*/  @!P0 BRA `(.L_x_200) ;  /* 0xfffffffc00f08947 */ /* 0x002fea000383ffff */
[----:B------:R-:W-:Y:S05]  /*abd0*/  BRA `(.L_x_246) ;  /* 0xffffffe800f07947 */ /* 0x000fea000383ffff */
.L_x_201:
[----:B0-----:R0:W1:Y:S02]  /*abe0*/  SYNCS.PHASECHK.TRANS64.TRYWAIT P0, [R9+URZ], R4 ;  /* 0x00000004090075a7 */ /* 0x001064000800017f */
[----:B-1----:R-:W-:Y:S05]  /*abf0*/  @!P0 NANOSLEEP.SYNCS 0x989680 ;  /* 0x009896800000895d */ /* 0x002fea0003900000 */
[----:B------:R-:W1:Y:S02]  /*ac00*/  @!P0 SYNCS.PHASECHK.TRANS64 P0, [R9+URZ], R4 ;  /* 0x00000004090085a7 */ /* 0x000e64000800007f */
[----:B-1----:R-:W-:Y:S05]  /*ac10*/  @!P0 BRA `(.L_x_201) ;  /* 0xfffffffc00f08947 */ /* 0x002fea000383ffff */
[----:B------:R-:W-:Y:S05]  /*ac20*/  BRA `(.L_x_247) ;  /* 0xffffffec00007947 */ /* 0x000fea000383ffff */
.L_x_202:
[----:B0-----:R0:W1:Y:S02]  /*ac30*/  SYNCS.PHASECHK.TRANS64.TRYWAIT P0, [R6+URZ], R5 ;  /* 0x00000005060075a7 */ /* 0x001064000800017f */
[----:B-1----:R-:W-:Y:S05]  /*ac40*/  @!P0 NANOSLEEP.SYNCS 0x989680 ;  /* 0x009896800000895d */ /* 0x002fea0003900000 */
[----:B------:R-:W1:Y:S02]  /*ac50*/  @!P0 SYNCS.PHASECHK.TRANS64 P0, [R6+URZ], R5 ;  /* 0x00000005060085a7 */ /* 0x000e64000800007f */
[----:B-1----:R-:W-:Y:S05]  /*ac60*/  @!P0 BRA `(.L_x_202) ;  /* 0xfffffffc00f08947 */ /* 0x002fea000383ffff */
[----:B------:R-:W-:Y:S05]  /*ac70*/  BRA `(.L_x_248) ;  /* 0xffffffec00107947 */ /* 0x000fea000383ffff */
.L_x_203:
[----:B0-----:R0:W1:Y:S02]  /*ac80*/  SYNCS.PHASECHK.TRANS64.TRYWAIT P0, [R9+URZ], R4 ;  /* 0x00000004090075a7 */ /* 0x001064000800017f */
[----:B-1----:R-:W-:Y:S05]  /*ac90*/  @!P0 NANOSLEEP.SYNCS 0x989680 ;  /* 0x009896800000895d */ /* 0x002fea0003900000 */
[----:B------:R-:W1:Y:S02]  /*aca0*/  @!P0 SYNCS.PHASECHK.TRANS64 P0, [R9+URZ], R4 ;  /* 0x00000004090085a7 */ /* 0x000e64000800007f */
[----:B-1----:R-:W-:Y:S05]  /*acb0*/  @!P0 BRA `(.L_x_203) ;  /* 0xfffffffc00f08947 */ /* 0x002fea000383ffff */
[----:B------:R-:W-:Y:S05]  /*acc0*/  BRA `(.L_x_249) ;  /* 0xffffffec00207947 */ /* 0x000fea000383ffff */
.L_x_204:
[----:B0-----:R0:W1:Y:S02]  /*acd0*/  SYNCS.PHASECHK.TRANS64.TRYWAIT P0, [R6+URZ], R5 ;  /* 0x00000005060075a7 */ /* 0x001064000800017f */
[----:B-1----:R-:W-:Y:S05]  /*ace0*/  @!P0 NANOSLEEP.SYNCS 0x989680 ;  /* 0x009896800000895d */ /* 0x002fea0003900000 */
[----:B------:R-:W1:Y:S02]  /*acf0*/  @!P0 SYNCS.PHASECHK.TRANS64 P0, [R6+URZ], R5 ;  /* 0x00000005060085a7 */ /* 0x000e64000800007f */
[----:B-1----:R-:W-:Y:S05]  /*ad00*/  @!P0 BRA `(.L_x_204) ;  /* 0xfffffffc00f08947 */ /* 0x002fea000383ffff */
[----:B------:R-:W-:Y:S05]  /*ad10*/  BRA `(.L_x_250) ;  /* 0xffffffec00307947 */ /* 0x000fea000383ffff */
.L_x_205:
[----:B0-----:R0:W1:Y:S02]  /*ad20*/  SYNCS.PHASECHK.TRANS64.TRYWAIT P0, [R9+URZ], R4 ;  /* 0x00000004090075a7 */ /* 0x001064000800017f */
[----:B-1----:R-:W-:Y:S05]  /*ad30*/  @!P0 NANOSLEEP.SYNCS 0x989680 ;  /* 0x009896800000895d */ /* 0x002fea0003900000 */
[----:B------:R-:W1:Y:S02]  /*ad40*/  @!P0 SYNCS.PHASECHK.TRANS64 P0, [R9+URZ], R4 ;  /* 0x00000004090085a7 */ /* 0x000e64000800007f */
[----:B-1----:R-:W-:Y:S05]  /*ad50*/  @!P0 BRA `(.L_x_205) ;  /* 0xfffffffc00f08947 */ /* 0x002fea000383ffff */
[----:B------:R-:W-:Y:S05]  /*ad60*/  BRA `(.L_x_251) ;  /* 0xffffffec00407947 */ /* 0x000fea000383ffff */
.L_x_206:
[----:B0-----:R0:W1:Y:S02]  /*ad70*/  SYNCS.PHASECHK.TRANS64.TRYWAIT P0, [R6+URZ], R5 ;  /* 0x00000005060075a7 */ /* 0x001064000800017f */
[----:B-1----:R-:W-:Y:S05]  /*ad80*/  @!P0 NANOSLEEP.SYNCS 0x989680 ;  /* 0x009896800000895d */ /* 0x002fea0003900000 */
[----:B------:R-:W1:Y:S02]  /*ad90*/  @!P0 SYNCS.PHASECHK.TRANS64 P0, [R6+URZ], R5 ;  /* 0x00000005060085a7 */ /* 0x000e64000800007f */
[----:B-1----:R-:W-:Y:S05]  /*ada0*/  @!P0 BRA `(.L_x_206) ;  /* 0xfffffffc00f08947 */ /* 0x002fea000383ffff */
[----:B------:R-:W-:Y:S05]  /*adb0*/  BRA `(.L_x_252) ;  /* 0xffffffec00507947 */ /* 0x000fea000383ffff */
.L_x_207:
[----:B0-----:R0:W1:Y:S02]  /*adc0*/  SYNCS.PHASECHK.TRANS64.TRYWAIT P0, [R9+URZ], R4 ;  /* 0x00000004090075a7 */ /* 0x001064000800017f */
[----:B-1----:R-:W-:Y:S05]  /*add0*/  @!P0 NANOSLEEP.SYNCS 0x989680 ;  /* 0x009896800000895d */ /* 0x002fea0003900000 */
[----:B------:R-:W1:Y:S02]  /*ade0*/  @!P0 SYNCS.PHASECHK.TRANS64 P0, [R9+URZ], R4 ;  /* 0x00000004090085a7 */ /* 0x000e64000800007f */
[----:B-1----:R-:W-:Y:S05]  /*adf0*/  @!P0 BRA `(.L_x_207) ;  /* 0xfffffffc00f08947 */ /* 0x002fea000383ffff */
[----:B------:R-:W-:Y:S05]  /*ae00*/  BRA `(.L_x_253) ;  /* 0xffffffec00607947 */ /* 0x000fea000383ffff */
.L_x_208:
[----:B0-----:R0:W1:Y:S02]  /*ae10*/  SYNCS.PHASECHK.TRANS64.TRYWAIT P0, [R6+URZ], R5 ;  /* 0x00000005060075a7 */ /* 0x001064000800017f */
[----:B-1----:R-:W-:Y:S05]  /*ae20*/  @!P0 NANOSLEEP.SYNCS 0x989680 ;  /* 0x009896800000895d */ /* 0x002fea0003900000 */
[----:B------:R-:W1:Y:S02]  /*ae30*/  @!P0 SYNCS.PHASECHK.TRANS64 P0, [R6+URZ], R5 ;  /* 0x00000005060085a7 */ /* 0x000e64000800007f */
[----:B-1----:R-:W-:Y:S05]  /*ae40*/  @!P0 BRA `(.L_x_208) ;  /* 0xfffffffc00f08947 */ /* 0x002fea000383ffff */
[----:B------:R-:W-:Y:S05]  /*ae50*/  BRA `(.L_x_254) ;  /* 0xffffffec00707947 */ /* 0x000fea000383ffff */
.L_x_209:
[----:B0-----:R0:W1:Y:S02]  /*ae60*/  SYNCS.PHASECHK.TRANS64.TRYWAIT P0, [R9+URZ], R4 ;  /* 0x00000004090075a7 */ /* 0x001064000800017f */
[----:B-1----:R-:W-:Y:S05]  /*ae70*/  @!P0 NANOSLEEP.SYNCS 0x989680 ;  /* 0x009896800000895d */ /* 0x002fea0003900000 */
[----:B------:R-:W1:Y:S02]  /*ae80*/  @!P0 SYNCS.PHASECHK.TRANS64 P0, [R9+URZ], R4 ;  /* 0x00000004090085a7 */ /* 0x000e64000800007f */
[----:B-1----:R-:W-:Y:S05]  /*ae90*/  @!P0 BRA `(.L_x_209) ;  /* 0xfffffffc00f08947 */ /* 0x002fea000383ffff */
[----:B------:R-:W-:Y:S05]  /*aea0*/  BRA `(.L_x_255) ;  /* 0xffffffec00807947 */ /* 0x000fea000383ffff */
.L_x_210:
[----:B0-----:R0:W1:Y:S02]  /*aeb0*/  SYNCS.PHASECHK.TRANS64.TRYWAIT P0, [R6+URZ], R5 ;  /* 0x00000005060075a7 */ /* 0x001064000800017f */
[----:B-1----:R-:W-:Y:S05]  /*aec0*/  @!P0 NANOSLEEP.SYNCS 0x989680 ;  /* 0x009896800000895d */ /* 0x002fea0003900000 */
[----:B------:R-:W1:Y:S02]  /*aed0*/  @!P0 SYNCS.PHASECHK.TRANS64 P0, [R6+URZ], R5 ;  /* 0x00000005060085a7 */ /* 0x000e64000800007f */
[----:B-1----:R-:W-:Y:S05]  /*aee0*/  @!P0 BRA `(.L_x_210) ;  /* 0xfffffffc00f08947 */ /* 0x002fea000383ffff */
[----:B------:R-:W-:Y:S05]  /*aef0*/  BRA `(.L_x_256) ;  /* 0xffffffec00907947 */ /* 0x000fea000383ffff */
.L_x_211:
[----:B0-----:R0:W1:Y:S02]  /*af00*/  SYNCS.PHASECHK.TRANS64.TRYWAIT P0, [R9+URZ], R4 ;  /* 0x00000004090075a7 */ /* 0x001064000800017f */
[----:B-1----:R-:W-:Y:S05]  /*af10*/  @!P0 NANOSLEEP.SYNCS 0x989680 ;  /* 0x009896800000895d */ /* 0x002fea0003900000 */
[----:B------:R-:W1:Y:S02]  /*af20*/  @!P0 SYNCS.PHASECHK.TRANS64 P0, [R9+URZ], R4 ;  /* 0x00000004090085a7 */ /* 0x000e64000800007f */
[----:B-1----:R-:W-:Y:S05]  /*af30*/  @!P0 BRA `(.L_x_211) ;  /* 0xfffffffc00f08947 */ /* 0x002fea000383ffff */
[----:B------:R-:W-:Y:S05]  /*af40*/  BRA `(.L_x_257) ;  /* 0xffffffec00a07947 */ /* 0x000fea000383ffff */
.L_x_212:
[----:B0-----:R0:W1:Y:S02]  /*af50*/  SYNCS.PHASECHK.TRANS64.TRYWAIT P0, [R6+URZ], R5 ;  /* 0x00000005060075a7 */ /* 0x001064000800017f */
[----:B-1----:R-:W-:Y:S05]  /*af60*/  @!P0 NANOSLEEP.SYNCS 0x989680 ;  /* 0x009896800000895d */ /* 0x002fea0003900000 */
[----:B------:R-:W1:Y:S02]  /*af70*/  @!P0 SYNCS.PHASECHK.TRANS64 P0, [R6+URZ], R5 ;  /* 0x00000005060085a7 */ /* 0x000e64000800007f */
[----:B-1----:R-:W-:Y:S05]  /*af80*/  @!P0 BRA `(.L_x_212) ;  /* 0xfffffffc00f08947 */ /* 0x002fea000383ffff */
[----:B------:R-:W-:Y:S05]  /*af90*/  BRA `(.L_x_258) ;  /* 0xffffffec00b07947 */ /* 0x000fea000383ffff */
.L_x_213:
[----:B0-----:R0:W1:Y:S02]  /*afa0*/  SYNCS.PHASECHK.TRANS64.TRYWAIT P0, [R9+URZ], R4 ;  /* 0x00000004090075a7 */ /* 0x001064000800017f */
[----:B-1----:R-:W-:Y:S05]  /*afb0*/  @!P0 NANOSLEEP.SYNCS 0x989680 ;  /* 0x009896800000895d */ /* 0x002fea0003900000 */
[----:B------:R-:W1:Y:S02]  /*afc0*/  @!P0 SYNCS.PHASECHK.TRANS64 P0, [R9+URZ], R4 ;  /* 0x00000004090085a7 */ /* 0x000e64000800007f */
[----:B-1----:R-:W-:Y:S05]  /*afd0*/  @!P0 BRA `(.L_x_213) ;  /* 0xfffffffc00f08947 */ /* 0x002fea000383ffff */
[----:B------:R-:W-:Y:S05]  /*afe0*/  BRA `(.L_x_259) ;  /* 0xffffffec00c07947 */ /* 0x000fea000383ffff */
.L_x_214:
[----:B0-----:R0:W1:Y:S02]  /*aff0*/  SYNCS.PHASECHK.TRANS64.TRYWAIT P0, [R6+URZ], R5 ;  /* 0x00000005060075a7 */ /* 0x001064000800017f */
[----:B-1----:R-:W-:Y:S05]  /*b000*/  @!P0 NANOSLEEP.SYNCS 0x989680 ;  /* 0x009896800000895d */ /* 0x002fea0003900000 */
[----:B------:R-:W1:Y:S02]  /*b010*/  @!P0 SYNCS.PHASECHK.TRANS64 P0, [R6+URZ], R5 ;  /* 0x00000005060085a7 */ /* 0x000e64000800007f */
[----:B-1----:R-:W-:Y:S05]  /*b020*/  @!P0 BRA `(.L_x_214) ;  /* 0xfffffffc00f08947 */ /* 0x002fea000383ffff */
[----:B------:R-:W-:Y:S05]  /*b030*/  BRA `(.L_x_260) ;  /* 0xffffffec00d07947 */ /* 0x000fea000383ffff */
.L_x_215:
[----:B0-----:R0:W1:Y:S02]  /*b040*/  SYNCS.PHASECHK.TRANS64.TRYWAIT P0, [R9+URZ], R4 ;  /* 0x00000004090075a7 */ /* 0x001064000800017f */
[----:B-1----:R-:W-:Y:S05]  /*b050*/  @!P0 NANOSLEEP.SYNCS 0x989680 ;  /* 0x009896800000895d */ /* 0x002fea0003900000 */
[----:B------:R-:W1:Y:S02]  /*b060*/  @!P0 SYNCS.PHASECHK.TRANS64 P0, [R9+URZ], R4 ;  /* 0x00000004090085a7 */ /* 0x000e64000800007f */
[----:B-1----:R-:W-:Y:S05]  /*b070*/  @!P0 BRA `(.L_x_215) ;  /* 0xfffffffc00f08947 */ /* 0x002fea000383ffff */
[----:B------:R-:W-:Y:S05]  /*b080*/  BRA `(.L_x_261) ;  /* 0xffffffec00e07947 */ /* 0x000fea000383ffff */
.L_x_216:
[----:B0-----:R0:W1:Y:S02]  /*b090*/  SYNCS.PHASECHK.TRANS64.TRYWAIT P0, [R6+URZ], R5 ;  /* 0x00000005060075a7 */ /* 0x001064000800017f */
[----:B-1----:R-:W-:Y:S05]  /*b0a0*/  @!P0 NANOSLEEP.SYNCS 0x989680 ;  /* 0x009896800000895d */ /* 0x002fea0003900000 */
[----:B------:R-:W1:Y:S02]  /*b0b0*/  @!P0 SYNCS.PHASECHK.TRANS64 P0, [R6+URZ], R5 ;  /* 0x00000005060085a7 */ /* 0x000e64000800007f */
[----:B-1----:R-:W-:Y:S05]  /*b0c0*/  @!P0 BRA `(.L_x_216) ;  /* 0xfffffffc00f08947 */ /* 0x002fea000383ffff */
[----:B------:R-:W-:Y:S05]  /*b0d0*/  BRA `(.L_x_262) ;  /* 0xffffffec00f07947 */ /* 0x000fea000383ffff */
.L_x_217:
[----:B0-----:R0:W1:Y:S02]  /*b0e0*/  SYNCS.PHASECHK.TRANS64.TRYWAIT P0, [R9+URZ], R4 ;  /* 0x00000004090075a7 */ /* 0x001064000800017f */
[----:B-1----:R-:W-:Y:S05]  /*b0f0*/  @!P0 NANOSLEEP.SYNCS 0x989680 ;  /* 0x009896800000895d */ /* 0x002fea0003900000 */
[----:B------:R-:W1:Y:S02]  /*b100*/  @!P0 SYNCS.PHASECHK.TRANS64 P0, [R9+URZ], R4 ;  /* 0x00000004090085a7 */ /* 0x000e64000800007f */
[----:B-1----:R-:W-:Y:S05]  /*b110*/  @!P0 BRA `(.L_x_217) ;  /* 0xfffffffc00f08947 */ /* 0x002fea000383ffff */
[----:B------:R-:W-:Y:S05]  /*b120*/  BRA `(.L_x_263) ;  /* 0xfffffff000007947 */ /* 0x000fea000383ffff */
.L_x_218:
[----:B0-----:R0:W1:Y:S02]  /*b130*/  SYNCS.PHASECHK.TRANS64.TRYWAIT P0, [R6+URZ], R5 ;  /* 0x00000005060075a7 */ /* 0x001064000800017f */
[----:B-1----:R-:W-:Y:S05]  /*b140*/  @!P0 NANOSLEEP.SYNCS 0x989680 ;  /* 0x009896800000895d */ /* 0x002fea0003900000 */
[----:B------:R-:W1:Y:S02]  /*b150*/  @!P0 SYNCS.PHASECHK.TRANS64 P0, [R6+URZ], R5 ;  /* 0x00000005060085a7 */ /* 0x000e64000800007f */
[----:B-1----:R-:W-:Y:S05]  /*b160*/  @!P0 BRA `(.L_x_218) ;  /* 0xfffffffc00f08947 */ /* 0x002fea000383ffff */
[----:B------:R-:W-:Y:S05]  /*b170*/  BRA `(.L_x_264) ;  /* 0xfffffff000107947 */ /* 0x000fea000383ffff */
.L_x_219:
[----:B0-----:R0:W1:Y:S02]  /*b180*/  SYNCS.PHASECHK.TRANS64.TRYWAIT P0, [R9+URZ], R4 ;  /* 0x00000004090075a7 */ /* 0x001064000800017f */
[----:B-1----:R-:W-:Y:S05]  /*b190*/  @!P0 NANOSLEEP.SYNCS 0x989680 ;  /* 0x009896800000895d */ /* 0x002fea0003900000 */
[----:B------:R-:W1:Y:S02]  /*b1a0*/  @!P0 SYNCS.PHASECHK.TRANS64 P0, [R9+URZ], R4 ;  /* 0x00000004090085a7 */ /* 0x000e64000800007f */
[----:B-1----:R-:W-:Y:S05]  /*b1b0*/  @!P0 BRA `(.L_x_219) ;  /* 0xfffffffc00f08947 */ /* 0x002fea000383ffff */
[----:B------:R-:W-:Y:S05]  /*b1c0*/  BRA `(.L_x_265) ;  /* 0xfffffff000207947 */ /* 0x000fea000383ffff */
.L_x_220:
[----:B0-----:R0:W1:Y:S02]  /*b1d0*/  SYNCS.PHASECHK.TRANS64.TRYWAIT P0, [R6+URZ], R5 ;  /* 0x00000005060075a7 */ /* 0x001064000800017f */
[----:B-1----:R-:W-:Y:S05]  /*b1e0*/  @!P0 NANOSLEEP.SYNCS 0x989680 ;  /* 0x009896800000895d */ /* 0x002fea0003900000 */
[----:B------:R-:W1:Y:S02]  /*b1f0*/  @!P0 SYNCS.PHASECHK.TRANS64 P0, [R6+URZ], R5 ;  /* 0x00000005060085a7 */ /* 0x000e64000800007f */
[----:B-1----:R-:W-:Y:S05]  /*b200*/  @!P0 BRA `(.L_x_220) ;  /* 0xfffffffc00f08947 */ /* 0x002fea000383ffff */
[----:B------:R-:W-:Y:S05]  /*b210*/  BRA `(.L_x_266) ;  /* 0xfffffff000307947 */ /* 0x000fea000383ffff */
.L_x_221:
[----:B0-----:R0:W1:Y:S02]  /*b220*/  SYNCS.PHASECHK.TRANS64.TRYWAIT P0, [R9+URZ], R4 ;  /* 0x00000004090075a7 */ /* 0x001064000800017f */
[----:B-1----:R-:W-:Y:S05]  /*b230*/  @!P0 NANOSLEEP.SYNCS 0x989680 ;  /* 0x009896800000895d */ /* 0x002fea0003900000 */
[----:B------:R-:W1:Y:S02]  /*b240*/  @!P0 SYNCS.PHASECHK.TRANS64 P0, [R9+URZ], R4 ;  /* 0x00000004090085a7 */ /* 0x000e64000800007f */
[----:B-1----:R-:W-:Y:S05]  /*b250*/  @!P0 BRA `(.L_x_221) ;  /* 0xfffffffc00f08947 */ /* 0x002fea000383ffff */
[----:B------:R-:W-:Y:S05]  /*b260*/  BRA `(.L_x_267) ;  /* 0xfffffff000407947 */ /* 0x000fea000383ffff */
.L_x_222:
[----:B0-----:R0:W1:Y:S02]  /*b270*/  SYNCS.PHASECHK.TRANS64.TRYWAIT P0, [R8+URZ], R5 ;  /* 0x00000005080075a7 */ /* 0x001064000800017f */
[----:B-1----:R-:W-:Y:S05]  /*b280*/  @!P0 NANOSLEEP.SYNCS 0x989680 ;  /* 0x009896800000895d */ /* 0x002fea0003900000 */
[----:B------:R-:W1:Y:S02]  /*b290*/  @!P0 SYNCS.PHASECHK.TRANS64 P0, [R8+URZ], R5 ;  /* 0x00000005080085a7 */ /* 0x000e64000800007f */
[----:B-1----:R-:W-:Y:S05]  /*b2a0*/  @!P0 BRA `(.L_x_222) ;  /* 0xfffffffc00f08947 */ /* 0x002fea000383ffff */
[----:B------:R-:W-:Y:S05]  /*b2b0*/  BRA `(.L_x_268) ;  /* 0xfffffff000507947 */ /* 0x000fea000383ffff */
.L_x_223:
[----:B-1----:R1:W2:Y:S02]  /*b2c0*/  SYNCS.PHASECHK.TRANS64.TRYWAIT P0, [R11+URZ], R6 ;  /* 0x000000060b0075a7 */ /* 0x0022a4000800017f */
[----:B--2---:R-:W-:Y:S05]  /*b2d0*/  @!P0 NANOSLEEP.SYNCS 0x989680 ;  /* 0x009896800000895d */ /* 0x004fea0003900000 */
[----:B------:R-:W2:Y:S02]  /*b2e0*/  @!P0 SYNCS.PHASECHK.TRANS64 P0, [R11+URZ], R6 ;  /* 0x000000060b0085a7 */ /* 0x000ea4000800007f */
[----:B--2---:R-:W-:Y:S05]  /*b2f0*/  @!P0 BRA `(.L_x_223) ;  /* 0xfffffffc00f08947 */ /* 0x004fea000383ffff */
[----:B------:R-:W-:Y:S05]  /*b300*/  BRA `(.L_x_269) ;  /* 0xfffffff000587947 */ /* 0x000fea000383ffff */
.L_x_270:
[----:B------:R-:W-:-:S00]  /*b310*/  BRA `(.L_x_270) ;  /* 0xfffffffc00fc7947 */ /* 0x000fc0000383ffff */
[----:B------:R-:W-:-:S00]  /*b320*/  NOP ;  /* 0x0000000000007918 */ /* 0x000fc00000000000 */
        /* <DEDUP_REMOVED lines=13> */
.L_x_271:


//--------------------- .nv.shared._ZN7cutlass13device_kernelINS_4gemm6kernel13GemmUniversalIN4cute5tupleIJiiiiEEENS1_10collective13CollectiveMmaINS1_37MainloopSm90TmaGmmaWarpSpecializedFP8ILi37ENS5_IJNS4_1CILi1EEESB_SB_EEENS1_32KernelTmaWarpSpecializedPingpongEEENS5_IJNSA_ILi64EEENSA_ILi128EEENSA_ILi32EEEEEENS_12float_e4m3_tENS5_IJlSB_lEEESJ_SK_NS4_8TiledMMAINS4_8MMA_AtomIJNS4_4SM904GMMA31MMA_64x128x32_F32E4M3E4M3_SS_TNILNSO_7ScaleInE1ELSQ_1EEEEEENS4_6LayoutISC_NS5_IJNSA_ILi0EEESU_SU_EEEEENS5_IJNS4_10UnderscoreESX_SX_EEEEENS4_13SM90_TMA_LOADENS4_14ComposedLayoutINS4_7SwizzleILi1ELi4ELi3EEENS4_18smem_ptr_flag_bitsILi8EEENST_INS5_IJNSA_ILi8EEESH_EEENS5_IJSH_SB_EEEEEEEvNS4_8identityES10_S1A_vS1B_EENS_8epilogue10collective6detail29Sm90TmaWarpSpecializedAdapterINS1E_15DefaultEpilogueISJ_SK_SK_NS1D_6thread17LinearCombinationISJ_Li1EffLNS1I_9ScaleType4KindE0ELNS_15FloatRoundStyleE2ESJ_EENS1_15EpilogueDefaultEEEEEvvEEEEvNT_6ParamsE --------------------------
	.section	.nv.shared._ZN7cutlass13device_kernelINS_4gemm6kernel13GemmUniversalIN4cute5tupleIJiiiiEEENS1_10collective13CollectiveMmaINS1_37MainloopSm90TmaGmmaWarpSpecializedFP8ILi37ENS5_IJNS4_1CILi1EEESB_SB_EEENS1_32KernelTmaWarpSpecializedPingpongEEENS5_IJNSA_ILi64EEENSA_ILi128EEENSA_ILi32EEEEEENS_12float_e4m3_tENS5_IJlSB_lEEESJ_SK_NS4_8TiledMMAINS4_8MMA_AtomIJNS4_4SM904GMMA31MMA_64x128x32_F32E4M3E4M3_SS_TNILNSO_7ScaleInE1ELSQ_1EEEEEENS4_6LayoutISC_NS5_IJNSA_ILi0EEESU_SU_EEEEENS5_IJNS4_10UnderscoreESX_SX_EEEEENS4_13SM90_TMA_LOADENS4_14ComposedLayoutINS4_7SwizzleILi1ELi4ELi3EEENS4_18smem_ptr_flag_bitsILi8EEENST_INS5_IJNSA_ILi8EEESH_EEENS5_IJSH_SB_EEEEEEEvNS4_8identityES10_S1A_vS1B_EENS_8epilogue10collective6detail29Sm90TmaWarpSpecializedAdapterINS1E_15DefaultEpilogueISJ_SK_SK_NS1D_6thread17LinearCombinationISJ_Li1EffLNS1I_9ScaleType4KindE0ELNS_15FloatRoundStyleE2ESJ_EENS1_15EpilogueDefaultEEEEEvvEEEEvNT_6ParamsE,"aw",@nobits
	.sectionflags	@""
	.align	16
	.zero		1024


//--------------------- .nv.shared.reserved.0     --------------------------
	.section	.nv.shared.reserved.0,"aw",@nobits
	.weak		__nv_reservedSMEM_offset_0_alias
	.size		__nv_reservedSMEM_offset_0_alias, 0, 0
	.other		__nv_reservedSMEM_offset_0_alias,@"STO_CUDA_RESERVED_SHARED STV_DEFAULT"
__nv_reservedSMEM_offset_0_alias:
	.zero		0


//--------------------- .nv.global                --------------------------
	.section	.nv.global,"aw",@nobits
.nv.global:
	.type		_ZN39_INTERNAL_99be2baa_4_k_cu_08b684ed_72564cute1_E,@object
	.size		_ZN39_INTERNAL_99be2baa_4_k_cu_08b684ed_72564cute1_E,(_ZN39_INTERNAL_99be2baa_4_k_cu_08b684ed_72564cuda3std3__45__cpo6cbeginE - _ZN39_INTERNAL_99be2baa_4_k_cu_08b684ed_72564cute1_E)
_ZN39_INTERNAL_99be2baa_4_k_cu_08b684ed_72564cute1_E:
	.zero		1
	.type		_ZN39_INTERNAL_99be2baa_4_k_cu_08b684ed_72564cuda3std3__45__cpo6cbeginE,@object
	.size		_ZN39_INTERNAL_99be2baa_4_k_cu_08b684ed_72564cuda3std3__45__cpo6cbeginE,(_ZN39_INTERNAL_99be2baa_4_k_cu_08b684ed_72564cuda3std3__48in_placeE - _ZN39_INTERNAL_99be2baa_4_k_cu_08b684ed_72564cuda3std3__45__cpo6cbeginE)
_ZN39_INTERNAL_99be2baa_4_k_cu_08b684ed_72564cuda3std3__45__cpo6cbeginE:
	.zero		1
	.type		_ZN39_INTERNAL_99be2baa_4_k_cu_08b684ed_72564cuda3std3__48in_placeE,@object
	.size		_ZN39_INTERNAL_99be2baa_4_k_cu_08b684ed_72564cuda3std3__48in_placeE,(_ZN39_INTERNAL_99be2baa_4_k_cu_08b684ed_72564cuda3std6ranges3__45__cpo9iter_moveE - _ZN39_INTERNAL_99be2baa_4_k_cu_08b684ed_72564cuda3std3__48in_placeE)
_ZN39_INTERNAL_99be2baa_4_k_cu_08b684ed_72564cuda3std3__48in_placeE:
	.zero		1
	.type		_ZN39_INTERNAL_99be2baa_4_k_cu_08b684ed_72564cuda3std6ranges3__45__cpo9iter_moveE,@object
	.size		_ZN39_INTERNAL_99be2baa_4_k_cu_08b684ed_72564cuda3std6ranges3__45__cpo9iter_moveE,(_ZN39_INTERNAL_99be2baa_4_k_cu_08b684ed_72564cuda3std3__45__cpo5beginE - _ZN39_INTERNAL_99be2baa_4_k_cu_08b684ed_72564cuda3std6ranges3__45__cpo9iter_moveE)
_ZN39_INTERNAL_99be2baa_4_k_cu_08b684ed_72564cuda3std6ranges3__45__cpo9iter_moveE:
	.zero		1
	.type		_ZN39_INTERNAL_99be2baa_4_k_cu_08b684ed_72564cuda3std3__45__cpo5beginE,@object
	.size		_ZN39_INTERNAL_99be2baa_4_k_cu_08b684ed_72564cuda3std3__45__cpo5beginE,(_ZN39_INTERNAL_99be2baa_4_k_cu_08b684ed_72564cuda3std3__441_GLOBAL__N__99be2baa_4_k_cu_08b684ed_72566ignoreE - _ZN39_INTERNAL_99be2baa_4_k_cu_08b684ed_72564cuda3std3__45__cpo5beginE)
_ZN39_INTERNAL_99be2baa_4_k_cu_08b684ed_72564cuda3std3__45__cpo5beginE:
	.zero		1
	.type		_ZN39_INTERNAL_99be2baa_4_k_cu_08b684ed_72564cuda3std3__441_GLOBAL__N__99be2baa_4_k_cu_08b684ed_72566ignoreE,@object
	.size		_ZN39_INTERNAL_99be2baa_4_k_cu_08b684ed_72564cuda3std3__441_GLOBAL__N__99be2baa_4_k_cu_08b684ed_72566ignoreE,(_ZN39_INTERNAL_99be2baa_4_k_cu_08b684ed_72564cute7productE - _ZN39_INTERNAL_99be2baa_4_k_cu_08b684ed_72564cuda3std3__441_GLOBAL__N__99be2baa_4_k_cu_08b684ed_72566ignoreE)
_ZN39_INTERNAL_99be2baa_4_k_cu_08b684ed_72564cuda3std3__441_GLOBAL__N__99be2baa_4_k_cu_08b684ed_72566ignoreE:
	.zero		1
	.type		_ZN39_INTERNAL_99be2baa_4_k_cu_08b684ed_72564cute7productE,@object
	.size		_ZN39_INTERNAL_99be2baa_4_k_cu_08b684ed_72564cute7productE,(_ZN39_INTERNAL_99be2baa_4_k_cu_08b684ed_72564cuda3std3__45__cpo3endE - _ZN39_INTERNAL_99be2baa_4_k_cu_08b684ed_72564cute7productE)
_ZN39_INTERNAL_99be2baa_4_k_cu_08b684ed_72564cute7productE:
	.zero		1
	.type		_ZN39_INTERNAL_99be2baa_4_k_cu_08b684ed_72564cuda3std3__45__cpo3endE,@object
	.size		_ZN39_INTERNAL_99be2baa_4_k_cu_08b684ed_72564cuda3std3__45__cpo3endE,(_ZN39_INTERNAL_99be2baa_4_k_cu_08b684ed_72564cuda3std3__419piecewise_constructE - _ZN39_INTERNAL_99be2baa_4_k_cu_08b684ed_72564cuda3std3__45__cpo3endE)
_ZN39_INTERNAL_99be2baa_4_k_cu_08b684ed_72564cuda3std3__45__cpo3endE:
	.zero		1
	.type		_ZN39_INTERNAL_99be2baa_4_k_cu_08b684ed_72564cuda3std3__419piecewise_constructE,@object
	.size		_ZN39_INTERNAL_99be2baa_4_k_cu_08b684ed_72564cuda3std3__419piecewise_constructE,(_ZN39_INTERNAL_99be2baa_4_k_cu_08b684ed_72564cuda3std3__45__cpo4cendE - _ZN39_INTERNAL_99be2baa_4_k_cu_08b684ed_72564cuda3std3__419piecewise_constructE)
_ZN39_INTERNAL_99be2baa_4_k_cu_08b684ed_72564cuda3std3__419piecewise_constructE:
	.zero		1
	.type		_ZN39_INTERNAL_99be2baa_4_k_cu_08b684ed_72564cuda3std3__45__cpo4cendE,@object
	.size		_ZN39_INTERNAL_99be2baa_4_k_cu_08b684ed_72564cuda3std3__45__cpo4cendE,(_ZN39_INTERNAL_99be2baa_4_k_cu_08b684ed_72564cuda3std6ranges3__45__cpo4swapE - _ZN39_INTERNAL_99be2baa_4_k_cu_08b684ed_72564cuda3std3__45__cpo4cendE)
_ZN39_INTERNAL_99be2baa_4_k_cu_08b684ed_72564cuda3std3__45__cpo4cendE:
	.zero		1
	.type		_ZN39_INTERNAL_99be2baa_4_k_cu_08b684ed_72564cuda3std6ranges3__45__cpo4swapE,@object
	.size		_ZN39_INTERNAL_99be2baa_4_k_cu_08b684ed_72564cuda3std6ranges3__45__cpo4swapE,(.L_7 - _ZN39_INTERNAL_99be2baa_4_k_cu_08b684ed_72564cuda3std6ranges3__45__cpo4swapE)
_ZN39_INTERNAL_99be2baa_4_k_cu_08b684ed_72564cuda3std6ranges3__45__cpo4swapE:
	.zero		1
.L_7:


//--------------------- .nv.constant0._ZN7cutlass13device_kernelINS_4gemm6kernel13GemmUniversalIN4cute5tupleIJiiiiEEENS1_10collective13CollectiveMmaINS1_37MainloopSm90TmaGmmaWarpSpecializedFP8ILi37ENS5_IJNS4_1CILi1EEESB_SB_EEENS1_32KernelTmaWarpSpecializedPingpongEEENS5_IJNSA_ILi64EEENSA_ILi128EEENSA_ILi32EEEEEENS_12float_e4m3_tENS5_IJlSB_lEEESJ_SK_NS4_8TiledMMAINS4_8MMA_AtomIJNS4_4SM904GMMA31MMA_64x128x32_F32E4M3E4M3_SS_TNILNSO_7ScaleInE1ELSQ_1EEEEEENS4_6LayoutISC_NS5_IJNSA_ILi0EEESU_SU_EEEEENS5_IJNS4_10UnderscoreESX_SX_EEEEENS4_13SM90_TMA_LOADENS4_14ComposedLayoutINS4_7SwizzleILi1ELi4ELi3EEENS4_18smem_ptr_flag_bitsILi8EEENST_INS5_IJNSA_ILi8EEESH_EEENS5_IJSH_SB_EEEEEEEvNS4_8identityES10_S1A_vS1B_EENS_8epilogue10collective6detail29Sm90TmaWarpSpecializedAdapterINS1E_15DefaultEpilogueISJ_SK_SK_NS1D_6thread17LinearCombinationISJ_Li1EffLNS1I_9ScaleType4KindE0ELNS_15FloatRoundStyleE2ESJ_EENS1_15EpilogueDefaultEEEEEvvEEEEvNT_6ParamsE --------------------------
	.section	.nv.constant0._ZN7cutlass13device_kernelINS_4gemm6kernel13GemmUniversalIN4cute5tupleIJiiiiEEENS1_10collective13CollectiveMmaINS1_37MainloopSm90TmaGmmaWarpSpecializedFP8ILi37ENS5_IJNS4_1CILi1EEESB_SB_EEENS1_32KernelTmaWarpSpecializedPingpongEEENS5_IJNSA_ILi64EEENSA_ILi128EEENSA_ILi32EEEEEENS_12float_e4m3_tENS5_IJlSB_lEEESJ_SK_NS4_8TiledMMAINS4_8MMA_AtomIJNS4_4SM904GMMA31MMA_64x128x32_F32E4M3E4M3_SS_TNILNSO_7ScaleInE1ELSQ_1EEEEEENS4_6LayoutISC_NS5_IJNSA_ILi0EEESU_SU_EEEEENS5_IJNS4_10UnderscoreESX_SX_EEEEENS4_13SM90_TMA_LOADENS4_14ComposedLayoutINS4_7SwizzleILi1ELi4ELi3EEENS4_18smem_ptr_flag_bitsILi8EEENST_INS5_IJNSA_ILi8EEESH_EEENS5_IJSH_SB_EEEEEEEvNS4_8identityES10_S1A_vS1B_EENS_8epilogue10collective6detail29Sm90TmaWarpSpecializedAdapterINS1E_15DefaultEpilogueISJ_SK_SK_NS1D_6thread17LinearCombinationISJ_Li1EffLNS1I_9ScaleType4KindE0ELNS_15FloatRoundStyleE2ESJ_EENS1_15EpilogueDefaultEEEEEvvEEEEvNT_6ParamsE,"a",@progbits
	.sectionflags	@""
	.align	4
.nv.constant0._ZN7cutlass13device_kernelINS_4gemm6kernel13GemmUniversalIN4cute5tupleIJiiiiEEENS1_10collective13CollectiveMmaINS1_37MainloopSm90TmaGmmaWarpSpecializedFP8ILi37ENS5_IJNS4_1CILi1EEESB_SB_EEENS1_32KernelTmaWarpSpecializedPingpongEEENS5_IJNSA_ILi64EEENSA_ILi128EEENSA_ILi32EEEEEENS_12float_e4m3_tENS5_IJlSB_lEEESJ_SK_NS4_8TiledMMAINS4_8MMA_AtomIJNS4_4SM904GMMA31MMA_64x128x32_F32E4M3E4M3_SS_TNILNSO_7ScaleInE1ELSQ_1EEEEEENS4_6LayoutISC_NS5_IJNSA_ILi0EEESU_SU_EEEEENS5_IJNS4_10UnderscoreESX_SX_EEEEENS4_13SM90_TMA_LOADENS4_14ComposedLayoutINS4_7SwizzleILi1ELi4ELi3EEENS4_18smem_ptr_flag_bitsILi8EEENST_INS5_IJNSA_ILi8EEESH_EEENS5_IJSH_SB_EEEEEEEvNS4_8identityES10_S1A_vS1B_EENS_8epilogue10collective6detail29Sm90TmaWarpSpecializedAdapterINS1E_15DefaultEpilogueISJ_SK_SK_NS1D_6thread17LinearCombinationISJ_Li1EffLNS1I_9ScaleType4KindE0ELNS_15FloatRoundStyleE2ESJ_EENS1_15EpilogueDefaultEEEEEvvEEEEvNT_6ParamsE:
	.zero		1664


//--------------------- SYMBOLS --------------------------

	.type		.nv.reservedSmem.offset0,@object
	.size		.nv.reservedSmem.offset0,0x4
